//
// Generated by NVIDIA NVVM Compiler
//
// Compiler Build ID: CL-36424714
// Cuda compilation tools, release 13.0, V13.0.88
// Based on NVVM 20.0.0
//

.version 9.0
.target sm_100
.address_size 64

	// .globl	_Z22flash_attention_kernelPfS_S_S_S_S_ii
// _ZZ22flash_attention_kernelPfS_S_S_S_S_iiE3q_s has been demoted
// _ZZ22flash_attention_kernelPfS_S_S_S_S_iiE3k_s has been demoted
// _ZZ22flash_attention_kernelPfS_S_S_S_S_iiE3v_s has been demoted
// _ZZ22flash_attention_kernelPfS_S_S_S_S_iiE3s_s has been demoted

.visible .entry _Z22flash_attention_kernelPfS_S_S_S_S_ii(
	.param .u64 .ptr .align 1 _Z22flash_attention_kernelPfS_S_S_S_S_ii_param_0,
	.param .u64 .ptr .align 1 _Z22flash_attention_kernelPfS_S_S_S_S_ii_param_1,
	.param .u64 .ptr .align 1 _Z22flash_attention_kernelPfS_S_S_S_S_ii_param_2,
	.param .u64 .ptr .align 1 _Z22flash_attention_kernelPfS_S_S_S_S_ii_param_3,
	.param .u64 .ptr .align 1 _Z22flash_attention_kernelPfS_S_S_S_S_ii_param_4,
	.param .u64 .ptr .align 1 _Z22flash_attention_kernelPfS_S_S_S_S_ii_param_5,
	.param .u32 _Z22flash_attention_kernelPfS_S_S_S_S_ii_param_6,
	.param .u32 _Z22flash_attention_kernelPfS_S_S_S_S_ii_param_7
)
{
	.local .align 16 .b8 	__local_depot0[256];
	.reg .b64 	%SP;
	.reg .b64 	%SPL;
	.reg .pred 	%p<90>;
	.reg .b32 	%r<283>;
	.reg .b32 	%f<821>;
	.reg .b64 	%rd<112>;
	// demoted variable
	.shared .align 4 .b8 _ZZ22flash_attention_kernelPfS_S_S_S_S_iiE3q_s[4096];
	// demoted variable
	.shared .align 4 .b8 _ZZ22flash_attention_kernelPfS_S_S_S_S_iiE3k_s[4096];
	// demoted variable
	.shared .align 4 .b8 _ZZ22flash_attention_kernelPfS_S_S_S_S_iiE3v_s[4096];
	// demoted variable
	.shared .align 4 .b8 _ZZ22flash_attention_kernelPfS_S_S_S_S_iiE3s_s[1024];
	mov.u64 	%SPL, __local_depot0;
	ld.param.u64 	%rd22, [_Z22flash_attention_kernelPfS_S_S_S_S_ii_param_0];
	ld.param.u64 	%rd23, [_Z22flash_attention_kernelPfS_S_S_S_S_ii_param_1];
	ld.param.u64 	%rd24, [_Z22flash_attention_kernelPfS_S_S_S_S_ii_param_2];
	ld.param.u64 	%rd25, [_Z22flash_attention_kernelPfS_S_S_S_S_ii_param_3];
	ld.param.u32 	%r92, [_Z22flash_attention_kernelPfS_S_S_S_S_ii_param_6];
	ld.param.u32 	%r93, [_Z22flash_attention_kernelPfS_S_S_S_S_ii_param_7];
	cvta.to.global.u64 	%rd1, %rd22;
	cvta.to.global.u64 	%rd2, %rd24;
	cvta.to.global.u64 	%rd3, %rd23;
	cvta.to.global.u64 	%rd4, %rd25;
	add.u64 	%rd5, %SPL, 0;
	mov.u32 	%r1, %tid.x;
	mov.u32 	%r94, %ctaid.x;
	shl.b32 	%r95, %r94, 4;
	add.s32 	%r2, %r95, %r1;
	setp.ge.s32 	%p1, %r2, %r92;
	@%p1 bra 	$L__BB0_42;
	mov.f32 	%f90, 0f00000000;
	st.local.v4.f32 	[%rd5], {%f90, %f90, %f90, %f90};
	st.local.v4.f32 	[%rd5+16], {%f90, %f90, %f90, %f90};
	add.s64 	%rd109, %rd5, 32;
	st.local.v4.f32 	[%rd5+32], {%f90, %f90, %f90, %f90};
	st.local.v4.f32 	[%rd5+48], {%f90, %f90, %f90, %f90};
	st.local.v4.f32 	[%rd5+64], {%f90, %f90, %f90, %f90};
	st.local.v4.f32 	[%rd5+80], {%f90, %f90, %f90, %f90};
	st.local.v4.f32 	[%rd5+96], {%f90, %f90, %f90, %f90};
	st.local.v4.f32 	[%rd5+112], {%f90, %f90, %f90, %f90};
	st.local.v4.f32 	[%rd5+128], {%f90, %f90, %f90, %f90};
	st.local.v4.f32 	[%rd5+144], {%f90, %f90, %f90, %f90};
	st.local.v4.f32 	[%rd5+160], {%f90, %f90, %f90, %f90};
	st.local.v4.f32 	[%rd5+176], {%f90, %f90, %f90, %f90};
	st.local.v4.f32 	[%rd5+192], {%f90, %f90, %f90, %f90};
	st.local.v4.f32 	[%rd5+208], {%f90, %f90, %f90, %f90};
	st.local.v4.f32 	[%rd5+224], {%f90, %f90, %f90, %f90};
	st.local.v4.f32 	[%rd5+240], {%f90, %f90, %f90, %f90};
	setp.lt.s32 	%p2, %r93, 1;
	shl.b32 	%r96, %r1, 8;
	mov.u32 	%r97, _ZZ22flash_attention_kernelPfS_S_S_S_S_iiE3q_s;
	add.s32 	%r3, %r97, %r96;
	@%p2 bra 	$L__BB0_14;
	mul.lo.s32 	%r4, %r93, %r2;
	and.b32  	%r5, %r93, 15;
	setp.lt.u32 	%p3, %r93, 16;
	mov.b32 	%r255, 0;
	@%p3 bra 	$L__BB0_5;
	and.b32  	%r255, %r93, 2147483632;
	mov.b32 	%r253, 0;
$L__BB0_4:
	.pragma "nounroll";
	add.s32 	%r100, %r253, %r4;
	mul.wide.u32 	%rd27, %r100, 4;
	add.s64 	%rd28, %rd1, %rd27;
	ld.global.f32 	%f91, [%rd28];
	shl.b32 	%r101, %r253, 2;
	add.s32 	%r102, %r3, %r101;
	st.shared.f32 	[%r102], %f91;
	ld.global.f32 	%f92, [%rd28+4];
	st.shared.f32 	[%r102+4], %f92;
	ld.global.f32 	%f93, [%rd28+8];
	st.shared.f32 	[%r102+8], %f93;
	ld.global.f32 	%f94, [%rd28+12];
	st.shared.f32 	[%r102+12], %f94;
	ld.global.f32 	%f95, [%rd28+16];
	st.shared.f32 	[%r102+16], %f95;
	ld.global.f32 	%f96, [%rd28+20];
	st.shared.f32 	[%r102+20], %f96;
	ld.global.f32 	%f97, [%rd28+24];
	st.shared.f32 	[%r102+24], %f97;
	ld.global.f32 	%f98, [%rd28+28];
	st.shared.f32 	[%r102+28], %f98;
	ld.global.f32 	%f99, [%rd28+32];
	st.shared.f32 	[%r102+32], %f99;
	ld.global.f32 	%f100, [%rd28+36];
	st.shared.f32 	[%r102+36], %f100;
	ld.global.f32 	%f101, [%rd28+40];
	st.shared.f32 	[%r102+40], %f101;
	ld.global.f32 	%f102, [%rd28+44];
	st.shared.f32 	[%r102+44], %f102;
	ld.global.f32 	%f103, [%rd28+48];
	st.shared.f32 	[%r102+48], %f103;
	ld.global.f32 	%f104, [%rd28+52];
	st.shared.f32 	[%r102+52], %f104;
	ld.global.f32 	%f105, [%rd28+56];
	st.shared.f32 	[%r102+56], %f105;
	ld.global.f32 	%f106, [%rd28+60];
	st.shared.f32 	[%r102+60], %f106;
	add.s32 	%r253, %r253, 16;
	setp.ne.s32 	%p4, %r253, %r255;
	@%p4 bra 	$L__BB0_4;
$L__BB0_5:
	setp.eq.s32 	%p5, %r5, 0;
	@%p5 bra 	$L__BB0_14;
	and.b32  	%r10, %r93, 7;
	setp.lt.u32 	%p6, %r5, 8;
	@%p6 bra 	$L__BB0_8;
	add.s32 	%r103, %r255, %r4;
	mul.wide.u32 	%rd29, %r103, 4;
	add.s64 	%rd30, %rd1, %rd29;
	ld.global.f32 	%f107, [%rd30];
	shl.b32 	%r104, %r255, 2;
	add.s32 	%r105, %r3, %r104;
	st.shared.f32 	[%r105], %f107;
	cvt.u64.u32 	%rd31, %r4;
	cvt.u64.u32 	%rd32, %r255;
	add.s64 	%rd33, %rd32, %rd31;
	shl.b64 	%rd34, %rd33, 2;
	add.s64 	%rd35, %rd1, %rd34;
	ld.global.f32 	%f108, [%rd35+4];
	st.shared.f32 	[%r105+4], %f108;
	ld.global.f32 	%f109, [%rd35+8];
	st.shared.f32 	[%r105+8], %f109;
	ld.global.f32 	%f110, [%rd35+12];
	st.shared.f32 	[%r105+12], %f110;
	ld.global.f32 	%f111, [%rd35+16];
	st.shared.f32 	[%r105+16], %f111;
	ld.global.f32 	%f112, [%rd35+20];
	st.shared.f32 	[%r105+20], %f112;
	ld.global.f32 	%f113, [%rd35+24];
	st.shared.f32 	[%r105+24], %f113;
	ld.global.f32 	%f114, [%rd35+28];
	st.shared.f32 	[%r105+28], %f114;
	add.s32 	%r255, %r255, 8;
$L__BB0_8:
	setp.eq.s32 	%p7, %r10, 0;
	@%p7 bra 	$L__BB0_14;
	and.b32  	%r13, %r93, 3;
	setp.lt.u32 	%p8, %r10, 4;
	@%p8 bra 	$L__BB0_11;
	add.s32 	%r106, %r255, %r4;
	mul.wide.u32 	%rd36, %r106, 4;
	add.s64 	%rd37, %rd1, %rd36;
	ld.global.f32 	%f115, [%rd37];
	shl.b32 	%r107, %r255, 2;
	add.s32 	%r108, %r3, %r107;
	st.shared.f32 	[%r108], %f115;
	cvt.u64.u32 	%rd38, %r4;
	cvt.u64.u32 	%rd39, %r255;
	add.s64 	%rd40, %rd39, %rd38;
	shl.b64 	%rd41, %rd40, 2;
	add.s64 	%rd42, %rd1, %rd41;
	ld.global.f32 	%f116, [%rd42+4];
	st.shared.f32 	[%r108+4], %f116;
	ld.global.f32 	%f117, [%rd42+8];
	st.shared.f32 	[%r108+8], %f117;
	ld.global.f32 	%f118, [%rd42+12];
	st.shared.f32 	[%r108+12], %f118;
	add.s32 	%r255, %r255, 4;
$L__BB0_11:
	setp.eq.s32 	%p9, %r13, 0;
	@%p9 bra 	$L__BB0_14;
	mov.b32 	%r258, 0;
$L__BB0_13:
	.pragma "nounroll";
	add.s32 	%r110, %r255, %r4;
	mul.wide.u32 	%rd43, %r110, 4;
	add.s64 	%rd44, %rd1, %rd43;
	ld.global.f32 	%f119, [%rd44];
	shl.b32 	%r111, %r255, 2;
	add.s32 	%r112, %r3, %r111;
	st.shared.f32 	[%r112], %f119;
	add.s32 	%r255, %r255, 1;
	add.s32 	%r258, %r258, 1;
	setp.ne.s32 	%p10, %r258, %r13;
	@%p10 bra 	$L__BB0_13;
$L__BB0_14:
	cvt.rn.f32.s32 	%f122, %r93;
	sqrt.rn.f32 	%f123, %f122;
	rcp.rn.f32 	%f1, %f123;
	add.s32 	%r114, %r92, 15;
	shr.u32 	%r20, %r114, 4;
	mov.u32 	%r116, _ZZ22flash_attention_kernelPfS_S_S_S_S_iiE3k_s;
	add.s32 	%r21, %r116, %r96;
	mov.u32 	%r117, _ZZ22flash_attention_kernelPfS_S_S_S_S_iiE3v_s;
	add.s32 	%r22, %r117, %r96;
	shl.b32 	%r118, %r1, 6;
	mov.u32 	%r119, _ZZ22flash_attention_kernelPfS_S_S_S_S_iiE3s_s;
	add.s32 	%r23, %r119, %r118;
	add.s32 	%r24, %r93, -1;
	and.b32  	%r25, %r93, 7;
	add.s32 	%r26, %r25, -1;
	and.b32  	%r27, %r93, 3;
	and.b32  	%r28, %r93, 15;
	add.s32 	%r29, %r28, -1;
	and.b32  	%r30, %r93, 2147483640;
	and.b32  	%r31, %r93, 1;
	and.b32  	%r32, %r93, 2147483632;
	and.b32  	%r33, %r93, 2147483644;
	neg.s32 	%r34, %r30;
	mov.b32 	%r259, 0;
	mov.f32 	%f794, 0f00000000;
	mov.f32 	%f793, 0fFF800000;
$L__BB0_15:
	mov.f32 	%f2, %f793;
	shl.b32 	%r38, %r259, 4;
	add.s32 	%r39, %r38, %r1;
	setp.lt.s32 	%p11, %r39, %r92;
	@%p11 bra 	$L__BB0_43;
	setp.lt.s32 	%p12, %r93, 1;
	@%p12 bra 	$L__BB0_57;
	setp.lt.u32 	%p13, %r24, 7;
	mov.b32 	%r268, 0;
	@%p13 bra 	$L__BB0_20;
	shl.b32 	%r121, %r1, 8;
	or.b32  	%r122, %r121, 16;
	mov.u32 	%r123, _ZZ22flash_attention_kernelPfS_S_S_S_S_iiE3k_s;
	add.s32 	%r262, %r123, %r122;
	mov.u32 	%r124, _ZZ22flash_attention_kernelPfS_S_S_S_S_iiE3v_s;
	add.s32 	%r261, %r124, %r122;
	mov.u32 	%r263, %r34;
$L__BB0_19:
	.pragma "nounroll";
	mov.b32 	%r125, 0;
	st.shared.u32 	[%r262+-16], %r125;
	st.shared.u32 	[%r261+-16], %r125;
	st.shared.u32 	[%r262+-12], %r125;
	st.shared.u32 	[%r261+-12], %r125;
	st.shared.u32 	[%r262+-8], %r125;
	st.shared.u32 	[%r261+-8], %r125;
	st.shared.u32 	[%r262+-4], %r125;
	st.shared.u32 	[%r261+-4], %r125;
	st.shared.u32 	[%r262], %r125;
	st.shared.u32 	[%r261], %r125;
	st.shared.u32 	[%r262+4], %r125;
	st.shared.u32 	[%r261+4], %r125;
	st.shared.u32 	[%r262+8], %r125;
	st.shared.u32 	[%r261+8], %r125;
	st.shared.u32 	[%r262+12], %r125;
	st.shared.u32 	[%r261+12], %r125;
	add.s32 	%r263, %r263, 8;
	add.s32 	%r262, %r262, 32;
	add.s32 	%r261, %r261, 32;
	setp.eq.s32 	%p14, %r263, 0;
	mov.u32 	%r268, %r30;
	@%p14 bra 	$L__BB0_20;
	bra.uni 	$L__BB0_19;
$L__BB0_20:
	setp.eq.s32 	%p15, %r25, 0;
	@%p15 bra 	$L__BB0_57;
	setp.lt.u32 	%p16, %r26, 3;
	@%p16 bra 	$L__BB0_23;
	shl.b32 	%r126, %r268, 2;
	add.s32 	%r127, %r21, %r126;
	mov.b32 	%r128, 0;
	st.shared.u32 	[%r127], %r128;
	add.s32 	%r129, %r22, %r126;
	st.shared.u32 	[%r129], %r128;
	st.shared.u32 	[%r127+4], %r128;
	st.shared.u32 	[%r129+4], %r128;
	st.shared.u32 	[%r127+8], %r128;
	st.shared.u32 	[%r129+8], %r128;
	st.shared.u32 	[%r127+12], %r128;
	st.shared.u32 	[%r129+12], %r128;
	add.s32 	%r268, %r268, 4;
$L__BB0_23:
	setp.eq.s32 	%p17, %r27, 0;
	@%p17 bra 	$L__BB0_57;
	setp.eq.s32 	%p18, %r27, 1;
	@%p18 bra 	$L__BB0_26;
	shl.b32 	%r130, %r268, 2;
	add.s32 	%r131, %r21, %r130;
	mov.b32 	%r132, 0;
	st.shared.u32 	[%r131], %r132;
	add.s32 	%r133, %r22, %r130;
	st.shared.u32 	[%r133], %r132;
	st.shared.u32 	[%r131+4], %r132;
	st.shared.u32 	[%r133+4], %r132;
	add.s32 	%r268, %r268, 2;
$L__BB0_26:
	setp.eq.s32 	%p19, %r31, 0;
	@%p19 bra 	$L__BB0_57;
	shl.b32 	%r134, %r268, 2;
	add.s32 	%r135, %r21, %r134;
	mov.b32 	%r136, 0;
	st.shared.u32 	[%r135], %r136;
	add.s32 	%r137, %r22, %r134;
	st.shared.u32 	[%r137], %r136;
	bra.uni 	$L__BB0_57;
$L__BB0_28:
	setp.lt.s32 	%p81, %r93, 1;
	@%p81 bra 	$L__BB0_41;
	mul.lo.s32 	%r35, %r93, %r2;
	setp.lt.u32 	%p82, %r93, 16;
	mov.b32 	%r280, 0;
	@%p82 bra 	$L__BB0_32;
	and.b32  	%r249, %r93, 2147483632;
	neg.s32 	%r278, %r249;
	mul.wide.u32 	%rd79, %r35, 4;
	add.s64 	%rd80, %rd79, %rd4;
	add.s64 	%rd108, %rd80, 32;
$L__BB0_31:
	.pragma "nounroll";
	ld.local.v4.f32 	{%f764, %f765, %f766, %f767}, [%rd109+-32];
	st.global.f32 	[%rd108+-32], %f764;
	st.global.f32 	[%rd108+-28], %f765;
	st.global.f32 	[%rd108+-24], %f766;
	st.global.f32 	[%rd108+-20], %f767;
	ld.local.v4.f32 	{%f768, %f769, %f770, %f771}, [%rd109+-16];
	st.global.f32 	[%rd108+-16], %f768;
	st.global.f32 	[%rd108+-12], %f769;
	st.global.f32 	[%rd108+-8], %f770;
	st.global.f32 	[%rd108+-4], %f771;
	ld.local.v4.f32 	{%f772, %f773, %f774, %f775}, [%rd109];
	st.global.f32 	[%rd108], %f772;
	st.global.f32 	[%rd108+4], %f773;
	st.global.f32 	[%rd108+8], %f774;
	st.global.f32 	[%rd108+12], %f775;
	ld.local.v4.f32 	{%f776, %f777, %f778, %f779}, [%rd109+16];
	st.global.f32 	[%rd108+16], %f776;
	st.global.f32 	[%rd108+20], %f777;
	st.global.f32 	[%rd108+24], %f778;
	st.global.f32 	[%rd108+28], %f779;
	add.s32 	%r278, %r278, 16;
	add.s64 	%rd109, %rd109, 64;
	add.s64 	%rd108, %rd108, 64;
	setp.ne.s32 	%p83, %r278, 0;
	mov.u32 	%r280, %r32;
	@%p83 bra 	$L__BB0_31;
$L__BB0_32:
	setp.eq.s32 	%p84, %r28, 0;
	@%p84 bra 	$L__BB0_41;
	setp.lt.u32 	%p85, %r28, 8;
	@%p85 bra 	$L__BB0_35;
	cvt.u64.u32 	%rd81, %r280;
	mul.wide.u32 	%rd82, %r280, 4;
	add.s64 	%rd83, %rd5, %rd82;
	ld.local.f32 	%f780, [%rd83];
	add.s32 	%r250, %r280, %r35;
	mul.wide.u32 	%rd84, %r250, 4;
	add.s64 	%rd85, %rd4, %rd84;
	st.global.f32 	[%rd85], %f780;
	ld.local.f32 	%f781, [%rd83+4];
	cvt.u64.u32 	%rd86, %r35;
	add.s64 	%rd87, %rd81, %rd86;
	shl.b64 	%rd88, %rd87, 2;
	add.s64 	%rd89, %rd4, %rd88;
	st.global.f32 	[%rd89+4], %f781;
	ld.local.f32 	%f782, [%rd83+8];
	st.global.f32 	[%rd89+8], %f782;
	ld.local.f32 	%f783, [%rd83+12];
	st.global.f32 	[%rd89+12], %f783;
	ld.local.f32 	%f784, [%rd83+16];
	st.global.f32 	[%rd89+16], %f784;
	ld.local.f32 	%f785, [%rd83+20];
	st.global.f32 	[%rd89+20], %f785;
	ld.local.f32 	%f786, [%rd83+24];
	st.global.f32 	[%rd89+24], %f786;
	ld.local.f32 	%f787, [%rd83+28];
	st.global.f32 	[%rd89+28], %f787;
	add.s32 	%r280, %r280, 8;
$L__BB0_35:
	setp.eq.s32 	%p86, %r25, 0;
	@%p86 bra 	$L__BB0_41;
	setp.lt.u32 	%p87, %r25, 4;
	@%p87 bra 	$L__BB0_38;
	cvt.u64.u32 	%rd90, %r280;
	mul.wide.u32 	%rd91, %r280, 4;
	add.s64 	%rd92, %rd5, %rd91;
	ld.local.f32 	%f788, [%rd92];
	add.s32 	%r251, %r280, %r35;
	mul.wide.u32 	%rd93, %r251, 4;
	add.s64 	%rd94, %rd4, %rd93;
	st.global.f32 	[%rd94], %f788;
	ld.local.f32 	%f789, [%rd92+4];
	cvt.u64.u32 	%rd95, %r35;
	add.s64 	%rd96, %rd90, %rd95;
	shl.b64 	%rd97, %rd96, 2;
	add.s64 	%rd98, %rd4, %rd97;
	st.global.f32 	[%rd98+4], %f789;
	ld.local.f32 	%f790, [%rd92+8];
	st.global.f32 	[%rd98+8], %f790;
	ld.local.f32 	%f791, [%rd92+12];
	st.global.f32 	[%rd98+12], %f791;
	add.s32 	%r280, %r280, 4;
$L__BB0_38:
	setp.eq.s32 	%p88, %r27, 0;
	@%p88 bra 	$L__BB0_41;
	add.s32 	%r252, %r280, %r35;
	mul.wide.u32 	%rd99, %r252, 4;
	add.s64 	%rd111, %rd4, %rd99;
	mul.wide.u32 	%rd100, %r280, 4;
	add.s64 	%rd110, %rd5, %rd100;
	neg.s32 	%r282, %r27;
$L__BB0_40:
	.pragma "nounroll";
	ld.local.f32 	%f792, [%rd110];
	st.global.f32 	[%rd111], %f792;
	add.s64 	%rd111, %rd111, 4;
	add.s64 	%rd110, %rd110, 4;
	add.s32 	%r282, %r282, 1;
	setp.ne.s32 	%p89, %r282, 0;
	@%p89 bra 	$L__BB0_40;
$L__BB0_41:
	ld.param.u64 	%rd107, [_Z22flash_attention_kernelPfS_S_S_S_S_ii_param_5];
	ld.param.u64 	%rd106, [_Z22flash_attention_kernelPfS_S_S_S_S_ii_param_4];
	cvta.to.global.u64 	%rd101, %rd107;
	mul.wide.u32 	%rd102, %r2, 4;
	add.s64 	%rd103, %rd101, %rd102;
	st.global.f32 	[%rd103], %f793;
	cvta.to.global.u64 	%rd104, %rd106;
	add.s64 	%rd105, %rd104, %rd102;
	st.global.f32 	[%rd105], %f794;
$L__BB0_42:
	ret;
$L__BB0_43:
	setp.lt.s32 	%p20, %r93, 1;
	@%p20 bra 	$L__BB0_57;
	setp.lt.u32 	%p21, %r24, 15;
	mul.lo.s32 	%r42, %r39, %r93;
	mov.b32 	%r265, 0;
	@%p21 bra 	$L__BB0_47;
	mov.b32 	%r260, 0;
$L__BB0_46:
	.pragma "nounroll";
	add.s32 	%r140, %r260, %r42;
	mul.wide.u32 	%rd45, %r140, 4;
	add.s64 	%rd46, %rd3, %rd45;
	ld.global.f32 	%f124, [%rd46];
	shl.b32 	%r141, %r260, 2;
	add.s32 	%r142, %r21, %r141;
	st.shared.f32 	[%r142], %f124;
	add.s64 	%rd47, %rd2, %rd45;
	ld.global.f32 	%f125, [%rd47];
	add.s32 	%r143, %r22, %r141;
	st.shared.f32 	[%r143], %f125;
	ld.global.f32 	%f126, [%rd46+4];
	st.shared.f32 	[%r142+4], %f126;
	ld.global.f32 	%f127, [%rd47+4];
	st.shared.f32 	[%r143+4], %f127;
	ld.global.f32 	%f128, [%rd46+8];
	st.shared.f32 	[%r142+8], %f128;
	ld.global.f32 	%f129, [%rd47+8];
	st.shared.f32 	[%r143+8], %f129;
	ld.global.f32 	%f130, [%rd46+12];
	st.shared.f32 	[%r142+12], %f130;
	ld.global.f32 	%f131, [%rd47+12];
	st.shared.f32 	[%r143+12], %f131;
	ld.global.f32 	%f132, [%rd46+16];
	st.shared.f32 	[%r142+16], %f132;
	ld.global.f32 	%f133, [%rd47+16];
	st.shared.f32 	[%r143+16], %f133;
	ld.global.f32 	%f134, [%rd46+20];
	st.shared.f32 	[%r142+20], %f134;
	ld.global.f32 	%f135, [%rd47+20];
	st.shared.f32 	[%r143+20], %f135;
	ld.global.f32 	%f136, [%rd46+24];
	st.shared.f32 	[%r142+24], %f136;
	ld.global.f32 	%f137, [%rd47+24];
	st.shared.f32 	[%r143+24], %f137;
	ld.global.f32 	%f138, [%rd46+28];
	st.shared.f32 	[%r142+28], %f138;
	ld.global.f32 	%f139, [%rd47+28];
	st.shared.f32 	[%r143+28], %f139;
	ld.global.f32 	%f140, [%rd46+32];
	st.shared.f32 	[%r142+32], %f140;
	ld.global.f32 	%f141, [%rd47+32];
	st.shared.f32 	[%r143+32], %f141;
	ld.global.f32 	%f142, [%rd46+36];
	st.shared.f32 	[%r142+36], %f142;
	ld.global.f32 	%f143, [%rd47+36];
	st.shared.f32 	[%r143+36], %f143;
	ld.global.f32 	%f144, [%rd46+40];
	st.shared.f32 	[%r142+40], %f144;
	ld.global.f32 	%f145, [%rd47+40];
	st.shared.f32 	[%r143+40], %f145;
	ld.global.f32 	%f146, [%rd46+44];
	st.shared.f32 	[%r142+44], %f146;
	ld.global.f32 	%f147, [%rd47+44];
	st.shared.f32 	[%r143+44], %f147;
	ld.global.f32 	%f148, [%rd46+48];
	st.shared.f32 	[%r142+48], %f148;
	ld.global.f32 	%f149, [%rd47+48];
	st.shared.f32 	[%r143+48], %f149;
	ld.global.f32 	%f150, [%rd46+52];
	st.shared.f32 	[%r142+52], %f150;
	ld.global.f32 	%f151, [%rd47+52];
	st.shared.f32 	[%r143+52], %f151;
	ld.global.f32 	%f152, [%rd46+56];
	st.shared.f32 	[%r142+56], %f152;
	ld.global.f32 	%f153, [%rd47+56];
	st.shared.f32 	[%r143+56], %f153;
	ld.global.f32 	%f154, [%rd46+60];
	st.shared.f32 	[%r142+60], %f154;
	ld.global.f32 	%f155, [%rd47+60];
	st.shared.f32 	[%r143+60], %f155;
	add.s32 	%r260, %r260, 16;
	setp.eq.s32 	%p22, %r260, %r32;
	mov.u32 	%r265, %r32;
	@%p22 bra 	$L__BB0_47;
	bra.uni 	$L__BB0_46;
$L__BB0_47:
	setp.eq.s32 	%p23, %r28, 0;
	@%p23 bra 	$L__BB0_57;
	setp.lt.u32 	%p24, %r29, 7;
	@%p24 bra 	$L__BB0_50;
	add.s32 	%r144, %r265, %r42;
	mul.wide.u32 	%rd48, %r144, 4;
	add.s64 	%rd49, %rd3, %rd48;
	ld.global.f32 	%f156, [%rd49];
	shl.b32 	%r145, %r265, 2;
	add.s32 	%r146, %r21, %r145;
	st.shared.f32 	[%r146], %f156;
	add.s64 	%rd50, %rd2, %rd48;
	ld.global.f32 	%f157, [%rd50];
	add.s32 	%r147, %r22, %r145;
	st.shared.f32 	[%r147], %f157;
	cvt.u64.u32 	%rd51, %r42;
	cvt.u64.u32 	%rd52, %r265;
	add.s64 	%rd53, %rd52, %rd51;
	shl.b64 	%rd54, %rd53, 2;
	add.s64 	%rd55, %rd3, %rd54;
	ld.global.f32 	%f158, [%rd55+4];
	st.shared.f32 	[%r146+4], %f158;
	add.s64 	%rd56, %rd2, %rd54;
	ld.global.f32 	%f159, [%rd56+4];
	st.shared.f32 	[%r147+4], %f159;
	ld.global.f32 	%f160, [%rd55+8];
	st.shared.f32 	[%r146+8], %f160;
	ld.global.f32 	%f161, [%rd56+8];
	st.shared.f32 	[%r147+8], %f161;
	ld.global.f32 	%f162, [%rd55+12];
	st.shared.f32 	[%r146+12], %f162;
	ld.global.f32 	%f163, [%rd56+12];
	st.shared.f32 	[%r147+12], %f163;
	ld.global.f32 	%f164, [%rd55+16];
	st.shared.f32 	[%r146+16], %f164;
	ld.global.f32 	%f165, [%rd56+16];
	st.shared.f32 	[%r147+16], %f165;
	ld.global.f32 	%f166, [%rd55+20];
	st.shared.f32 	[%r146+20], %f166;
	ld.global.f32 	%f167, [%rd56+20];
	st.shared.f32 	[%r147+20], %f167;
	ld.global.f32 	%f168, [%rd55+24];
	st.shared.f32 	[%r146+24], %f168;
	ld.global.f32 	%f169, [%rd56+24];
	st.shared.f32 	[%r147+24], %f169;
	ld.global.f32 	%f170, [%rd55+28];
	st.shared.f32 	[%r146+28], %f170;
	ld.global.f32 	%f171, [%rd56+28];
	st.shared.f32 	[%r147+28], %f171;
	add.s32 	%r265, %r265, 8;
$L__BB0_50:
	setp.eq.s32 	%p25, %r25, 0;
	@%p25 bra 	$L__BB0_57;
	setp.lt.u32 	%p26, %r26, 3;
	@%p26 bra 	$L__BB0_53;
	add.s32 	%r148, %r265, %r42;
	mul.wide.u32 	%rd57, %r148, 4;
	add.s64 	%rd58, %rd3, %rd57;
	ld.global.f32 	%f172, [%rd58];
	shl.b32 	%r149, %r265, 2;
	add.s32 	%r150, %r21, %r149;
	st.shared.f32 	[%r150], %f172;
	add.s64 	%rd59, %rd2, %rd57;
	ld.global.f32 	%f173, [%rd59];
	add.s32 	%r151, %r22, %r149;
	st.shared.f32 	[%r151], %f173;
	cvt.u64.u32 	%rd60, %r42;
	cvt.u64.u32 	%rd61, %r265;
	add.s64 	%rd62, %rd61, %rd60;
	shl.b64 	%rd63, %rd62, 2;
	add.s64 	%rd64, %rd3, %rd63;
	ld.global.f32 	%f174, [%rd64+4];
	st.shared.f32 	[%r150+4], %f174;
	add.s64 	%rd65, %rd2, %rd63;
	ld.global.f32 	%f175, [%rd65+4];
	st.shared.f32 	[%r151+4], %f175;
	ld.global.f32 	%f176, [%rd64+8];
	st.shared.f32 	[%r150+8], %f176;
	ld.global.f32 	%f177, [%rd65+8];
	st.shared.f32 	[%r151+8], %f177;
	ld.global.f32 	%f178, [%rd64+12];
	st.shared.f32 	[%r150+12], %f178;
	ld.global.f32 	%f179, [%rd65+12];
	st.shared.f32 	[%r151+12], %f179;
	add.s32 	%r265, %r265, 4;
$L__BB0_53:
	setp.eq.s32 	%p27, %r27, 0;
	@%p27 bra 	$L__BB0_57;
	setp.eq.s32 	%p28, %r27, 1;
	add.s32 	%r152, %r265, %r42;
	mul.wide.u32 	%rd66, %r152, 4;
	add.s64 	%rd67, %rd3, %rd66;
	ld.global.f32 	%f180, [%rd67];
	shl.b32 	%r153, %r265, 2;
	add.s32 	%r56, %r21, %r153;
	st.shared.f32 	[%r56], %f180;
	add.s64 	%rd68, %rd2, %rd66;
	ld.global.f32 	%f181, [%rd68];
	add.s32 	%r57, %r22, %r153;
	st.shared.f32 	[%r57], %f181;
	@%p28 bra 	$L__BB0_57;
	setp.eq.s32 	%p29, %r27, 2;
	cvt.u64.u32 	%rd69, %r42;
	cvt.u64.u32 	%rd70, %r265;
	add.s64 	%rd71, %rd70, %rd69;
	shl.b64 	%rd72, %rd71, 2;
	add.s64 	%rd8, %rd3, %rd72;
	ld.global.f32 	%f182, [%rd8+4];
	st.shared.f32 	[%r56+4], %f182;
	add.s64 	%rd9, %rd2, %rd72;
	ld.global.f32 	%f183, [%rd9+4];
	st.shared.f32 	[%r57+4], %f183;
	@%p29 bra 	$L__BB0_57;
	ld.global.f32 	%f184, [%rd8+8];
	st.shared.f32 	[%r56+8], %f184;
	ld.global.f32 	%f185, [%rd9+8];
	st.shared.f32 	[%r57+8], %f185;
$L__BB0_57:
	setp.lt.s32 	%p30, %r93, 1;
	bar.sync 	0;
	@%p30 bra 	$L__BB0_74;
	mov.f32 	%f820, 0fFF800000;
	mov.b32 	%r270, 0;
$L__BB0_59:
	setp.lt.u32 	%p47, %r24, 15;
	shl.b32 	%r171, %r270, 8;
	mov.u32 	%r172, _ZZ22flash_attention_kernelPfS_S_S_S_S_iiE3k_s;
	add.s32 	%r64, %r172, %r171;
	mov.f32 	%f803, 0f00000000;
	mov.b32 	%r273, 0;
	@%p47 bra 	$L__BB0_62;
	mov.f32 	%f803, 0f00000000;
	mov.b32 	%r271, 0;
$L__BB0_61:
	.pragma "nounroll";
	shl.b32 	%r174, %r271, 2;
	add.s32 	%r175, %r3, %r174;
	ld.shared.f32 	%f206, [%r175];
	add.s32 	%r176, %r64, %r174;
	ld.shared.f32 	%f207, [%r176];
	fma.rn.f32 	%f208, %f206, %f207, %f803;
	ld.shared.f32 	%f209, [%r175+4];
	ld.shared.f32 	%f210, [%r176+4];
	fma.rn.f32 	%f211, %f209, %f210, %f208;
	ld.shared.f32 	%f212, [%r175+8];
	ld.shared.f32 	%f213, [%r176+8];
	fma.rn.f32 	%f214, %f212, %f213, %f211;
	ld.shared.f32 	%f215, [%r175+12];
	ld.shared.f32 	%f216, [%r176+12];
	fma.rn.f32 	%f217, %f215, %f216, %f214;
	ld.shared.f32 	%f218, [%r175+16];
	ld.shared.f32 	%f219, [%r176+16];
	fma.rn.f32 	%f220, %f218, %f219, %f217;
	ld.shared.f32 	%f221, [%r175+20];
	ld.shared.f32 	%f222, [%r176+20];
	fma.rn.f32 	%f223, %f221, %f222, %f220;
	ld.shared.f32 	%f224, [%r175+24];
	ld.shared.f32 	%f225, [%r176+24];
	fma.rn.f32 	%f226, %f224, %f225, %f223;
	ld.shared.f32 	%f227, [%r175+28];
	ld.shared.f32 	%f228, [%r176+28];
	fma.rn.f32 	%f229, %f227, %f228, %f226;
	ld.shared.f32 	%f230, [%r175+32];
	ld.shared.f32 	%f231, [%r176+32];
	fma.rn.f32 	%f232, %f230, %f231, %f229;
	ld.shared.f32 	%f233, [%r175+36];
	ld.shared.f32 	%f234, [%r176+36];
	fma.rn.f32 	%f235, %f233, %f234, %f232;
	ld.shared.f32 	%f236, [%r175+40];
	ld.shared.f32 	%f237, [%r176+40];
	fma.rn.f32 	%f238, %f236, %f237, %f235;
	ld.shared.f32 	%f239, [%r175+44];
	ld.shared.f32 	%f240, [%r176+44];
	fma.rn.f32 	%f241, %f239, %f240, %f238;
	ld.shared.f32 	%f242, [%r175+48];
	ld.shared.f32 	%f243, [%r176+48];
	fma.rn.f32 	%f244, %f242, %f243, %f241;
	ld.shared.f32 	%f245, [%r175+52];
	ld.shared.f32 	%f246, [%r176+52];
	fma.rn.f32 	%f247, %f245, %f246, %f244;
	ld.shared.f32 	%f248, [%r175+56];
	ld.shared.f32 	%f249, [%r176+56];
	fma.rn.f32 	%f250, %f248, %f249, %f247;
	ld.shared.f32 	%f251, [%r175+60];
	ld.shared.f32 	%f252, [%r176+60];
	fma.rn.f32 	%f803, %f251, %f252, %f250;
	add.s32 	%r271, %r271, 16;
	setp.ne.s32 	%p48, %r271, %r32;
	mov.u32 	%r273, %r32;
	@%p48 bra 	$L__BB0_61;
$L__BB0_62:
	setp.eq.s32 	%p49, %r28, 0;
	@%p49 bra 	$L__BB0_72;
	setp.lt.u32 	%p50, %r29, 7;
	@%p50 bra 	$L__BB0_65;
	shl.b32 	%r177, %r273, 2;
	add.s32 	%r178, %r3, %r177;
	ld.shared.f32 	%f254, [%r178];
	add.s32 	%r179, %r64, %r177;
	ld.shared.f32 	%f255, [%r179];
	fma.rn.f32 	%f256, %f254, %f255, %f803;
	ld.shared.f32 	%f257, [%r178+4];
	ld.shared.f32 	%f258, [%r179+4];
	fma.rn.f32 	%f259, %f257, %f258, %f256;
	ld.shared.f32 	%f260, [%r178+8];
	ld.shared.f32 	%f261, [%r179+8];
	fma.rn.f32 	%f262, %f260, %f261, %f259;
	ld.shared.f32 	%f263, [%r178+12];
	ld.shared.f32 	%f264, [%r179+12];
	fma.rn.f32 	%f265, %f263, %f264, %f262;
	ld.shared.f32 	%f266, [%r178+16];
	ld.shared.f32 	%f267, [%r179+16];
	fma.rn.f32 	%f268, %f266, %f267, %f265;
	ld.shared.f32 	%f269, [%r178+20];
	ld.shared.f32 	%f270, [%r179+20];
	fma.rn.f32 	%f271, %f269, %f270, %f268;
	ld.shared.f32 	%f272, [%r178+24];
	ld.shared.f32 	%f273, [%r179+24];
	fma.rn.f32 	%f274, %f272, %f273, %f271;
	ld.shared.f32 	%f275, [%r178+28];
	ld.shared.f32 	%f276, [%r179+28];
	fma.rn.f32 	%f803, %f275, %f276, %f274;
	add.s32 	%r273, %r273, 8;
$L__BB0_65:
	setp.eq.s32 	%p51, %r25, 0;
	@%p51 bra 	$L__BB0_72;
	setp.lt.u32 	%p52, %r26, 3;
	@%p52 bra 	$L__BB0_68;
	shl.b32 	%r180, %r273, 2;
	add.s32 	%r181, %r3, %r180;
	ld.shared.f32 	%f278, [%r181];
	add.s32 	%r182, %r64, %r180;
	ld.shared.f32 	%f279, [%r182];
	fma.rn.f32 	%f280, %f278, %f279, %f803;
	ld.shared.f32 	%f281, [%r181+4];
	ld.shared.f32 	%f282, [%r182+4];
	fma.rn.f32 	%f283, %f281, %f282, %f280;
	ld.shared.f32 	%f284, [%r181+8];
	ld.shared.f32 	%f285, [%r182+8];
	fma.rn.f32 	%f286, %f284, %f285, %f283;
	ld.shared.f32 	%f287, [%r181+12];
	ld.shared.f32 	%f288, [%r182+12];
	fma.rn.f32 	%f803, %f287, %f288, %f286;
	add.s32 	%r273, %r273, 4;
$L__BB0_68:
	setp.eq.s32 	%p53, %r27, 0;
	@%p53 bra 	$L__BB0_72;
	setp.eq.s32 	%p54, %r27, 1;
	shl.b32 	%r183, %r273, 2;
	add.s32 	%r72, %r3, %r183;
	ld.shared.f32 	%f289, [%r72];
	add.s32 	%r73, %r64, %r183;
	ld.shared.f32 	%f290, [%r73];
	fma.rn.f32 	%f803, %f289, %f290, %f803;
	@%p54 bra 	$L__BB0_72;
	setp.eq.s32 	%p55, %r27, 2;
	ld.shared.f32 	%f291, [%r72+4];
	ld.shared.f32 	%f292, [%r73+4];
	fma.rn.f32 	%f803, %f291, %f292, %f803;
	@%p55 bra 	$L__BB0_72;
	ld.shared.f32 	%f293, [%r72+8];
	ld.shared.f32 	%f294, [%r73+8];
	fma.rn.f32 	%f803, %f293, %f294, %f803;
$L__BB0_72:
	add.s32 	%r184, %r38, %r270;
	setp.lt.s32 	%p56, %r184, %r92;
	mul.f32 	%f295, %f1, %f803;
	selp.f32 	%f296, %f295, 0fFF800000, %p56;
	shl.b32 	%r185, %r270, 2;
	add.s32 	%r186, %r23, %r185;
	st.shared.f32 	[%r186], %f296;
	max.f32 	%f820, %f820, %f296;
	add.s32 	%r270, %r270, 1;
	setp.ne.s32 	%p57, %r270, 16;
	@%p57 bra 	$L__BB0_59;
	ld.shared.f32 	%f819, [%r23];
	ld.shared.f32 	%f818, [%r23+4];
	ld.shared.f32 	%f817, [%r23+8];
	ld.shared.f32 	%f816, [%r23+12];
	ld.shared.f32 	%f815, [%r23+16];
	ld.shared.f32 	%f814, [%r23+20];
	ld.shared.f32 	%f813, [%r23+24];
	ld.shared.f32 	%f812, [%r23+28];
	ld.shared.f32 	%f811, [%r23+32];
	ld.shared.f32 	%f810, [%r23+36];
	ld.shared.f32 	%f809, [%r23+40];
	ld.shared.f32 	%f808, [%r23+44];
	ld.shared.f32 	%f807, [%r23+48];
	ld.shared.f32 	%f806, [%r23+52];
	ld.shared.f32 	%f805, [%r23+56];
	ld.shared.f32 	%f804, [%r23+60];
	bra.uni 	$L__BB0_75;
$L__BB0_74:
	setp.lt.s32 	%p31, %r38, %r92;
	mul.f32 	%f186, %f1, 0f00000000;
	selp.f32 	%f819, %f186, 0fFF800000, %p31;
	max.f32 	%f187, %f819, 0fFF800000;
	add.s32 	%r154, %r38, 1;
	setp.lt.s32 	%p32, %r154, %r92;
	selp.f32 	%f818, %f186, 0fFF800000, %p32;
	st.shared.f32 	[%r23+4], %f818;
	max.f32 	%f188, %f187, %f818;
	add.s32 	%r155, %r38, 2;
	setp.lt.s32 	%p33, %r155, %r92;
	selp.f32 	%f817, %f186, 0fFF800000, %p33;
	st.shared.f32 	[%r23+8], %f817;
	max.f32 	%f189, %f188, %f817;
	add.s32 	%r156, %r38, 3;
	setp.lt.s32 	%p34, %r156, %r92;
	selp.f32 	%f816, %f186, 0fFF800000, %p34;
	st.shared.f32 	[%r23+12], %f816;
	max.f32 	%f190, %f189, %f816;
	add.s32 	%r157, %r38, 4;
	setp.lt.s32 	%p35, %r157, %r92;
	selp.f32 	%f815, %f186, 0fFF800000, %p35;
	st.shared.f32 	[%r23+16], %f815;
	max.f32 	%f191, %f190, %f815;
	add.s32 	%r158, %r38, 5;
	setp.lt.s32 	%p36, %r158, %r92;
	selp.f32 	%f814, %f186, 0fFF800000, %p36;
	st.shared.f32 	[%r23+20], %f814;
	max.f32 	%f192, %f191, %f814;
	add.s32 	%r159, %r38, 6;
	setp.lt.s32 	%p37, %r159, %r92;
	selp.f32 	%f813, %f186, 0fFF800000, %p37;
	st.shared.f32 	[%r23+24], %f813;
	max.f32 	%f193, %f192, %f813;
	add.s32 	%r160, %r38, 7;
	setp.lt.s32 	%p38, %r160, %r92;
	selp.f32 	%f812, %f186, 0fFF800000, %p38;
	st.shared.f32 	[%r23+28], %f812;
	max.f32 	%f194, %f193, %f812;
	add.s32 	%r161, %r38, 8;
	setp.lt.s32 	%p39, %r161, %r92;
	selp.f32 	%f811, %f186, 0fFF800000, %p39;
	st.shared.f32 	[%r23+32], %f811;
	max.f32 	%f195, %f194, %f811;
	add.s32 	%r162, %r38, 9;
	setp.lt.s32 	%p40, %r162, %r92;
	selp.f32 	%f810, %f186, 0fFF800000, %p40;
	st.shared.f32 	[%r23+36], %f810;
	max.f32 	%f196, %f195, %f810;
	add.s32 	%r163, %r38, 10;
	setp.lt.s32 	%p41, %r163, %r92;
	selp.f32 	%f809, %f186, 0fFF800000, %p41;
	st.shared.f32 	[%r23+40], %f809;
	max.f32 	%f197, %f196, %f809;
	add.s32 	%r164, %r38, 11;
	setp.lt.s32 	%p42, %r164, %r92;
	selp.f32 	%f808, %f186, 0fFF800000, %p42;
	st.shared.f32 	[%r23+44], %f808;
	max.f32 	%f198, %f197, %f808;
	add.s32 	%r165, %r38, 12;
	setp.lt.s32 	%p43, %r165, %r92;
	selp.f32 	%f807, %f186, 0fFF800000, %p43;
	st.shared.f32 	[%r23+48], %f807;
	max.f32 	%f199, %f198, %f807;
	add.s32 	%r166, %r38, 13;
	setp.lt.s32 	%p44, %r166, %r92;
	selp.f32 	%f806, %f186, 0fFF800000, %p44;
	st.shared.f32 	[%r23+52], %f806;
	max.f32 	%f200, %f199, %f806;
	add.s32 	%r167, %r38, 14;
	setp.lt.s32 	%p45, %r167, %r92;
	selp.f32 	%f805, %f186, 0fFF800000, %p45;
	st.shared.f32 	[%r23+56], %f805;
	max.f32 	%f201, %f200, %f805;
	add.s32 	%r168, %r38, 15;
	setp.lt.s32 	%p46, %r168, %r92;
	selp.f32 	%f804, %f186, 0fFF800000, %p46;
	st.shared.f32 	[%r23+60], %f804;
	max.f32 	%f820, %f201, %f804;
$L__BB0_75:
	setp.lt.s32 	%p58, %r93, 1;
	sub.f32 	%f297, %f819, %f820;
	fma.rn.f32 	%f298, %f297, 0f3BBB989D, 0f3F000000;
	cvt.sat.f32.f32 	%f299, %f298;
	mov.f32 	%f300, 0f4B400001;
	mov.f32 	%f301, 0f437C0000;
	fma.rm.f32 	%f302, %f299, %f301, %f300;
	add.f32 	%f303, %f302, 0fCB40007F;
	neg.f32 	%f304, %f303;
	fma.rn.f32 	%f305, %f297, 0f3FB8AA3B, %f304;
	fma.rn.f32 	%f306, %f297, 0f32A57060, %f305;
	mov.b32 	%r187, %f302;
	shl.b32 	%r188, %r187, 23;
	mov.b32 	%f307, %r188;
	ex2.approx.ftz.f32 	%f308, %f306;
	mul.f32 	%f70, %f308, %f307;
	st.shared.f32 	[%r23], %f70;
	setp.lt.s32 	%p59, %r38, %r92;
	add.f32 	%f309, %f70, 0f00000000;
	selp.f32 	%f310, %f309, 0f00000000, %p59;
	sub.f32 	%f311, %f818, %f820;
	fma.rn.f32 	%f312, %f311, 0f3BBB989D, 0f3F000000;
	cvt.sat.f32.f32 	%f313, %f312;
	fma.rm.f32 	%f314, %f313, %f301, %f300;
	add.f32 	%f315, %f314, 0fCB40007F;
	neg.f32 	%f316, %f315;
	fma.rn.f32 	%f317, %f311, 0f3FB8AA3B, %f316;
	fma.rn.f32 	%f318, %f311, 0f32A57060, %f317;
	mov.b32 	%r189, %f314;
	shl.b32 	%r190, %r189, 23;
	mov.b32 	%f319, %r190;
	ex2.approx.ftz.f32 	%f320, %f318;
	mul.f32 	%f71, %f320, %f319;
	st.shared.f32 	[%r23+4], %f71;
	add.s32 	%r75, %r38, 1;
	setp.lt.s32 	%p60, %r75, %r92;
	selp.f32 	%f321, %f71, 0f00000000, %p60;
	add.f32 	%f322, %f310, %f321;
	sub.f32 	%f323, %f817, %f820;
	fma.rn.f32 	%f324, %f323, 0f3BBB989D, 0f3F000000;
	cvt.sat.f32.f32 	%f325, %f324;
	fma.rm.f32 	%f326, %f325, %f301, %f300;
	add.f32 	%f327, %f326, 0fCB40007F;
	neg.f32 	%f328, %f327;
	fma.rn.f32 	%f329, %f323, 0f3FB8AA3B, %f328;
	fma.rn.f32 	%f330, %f323, 0f32A57060, %f329;
	mov.b32 	%r191, %f326;
	shl.b32 	%r192, %r191, 23;
	mov.b32 	%f331, %r192;
	ex2.approx.ftz.f32 	%f332, %f330;
	mul.f32 	%f72, %f332, %f331;
	st.shared.f32 	[%r23+8], %f72;
	add.s32 	%r193, %r38, 2;
	setp.lt.s32 	%p61, %r193, %r92;
	selp.f32 	%f333, %f72, 0f00000000, %p61;
	add.f32 	%f334, %f322, %f333;
	sub.f32 	%f335, %f816, %f820;
	fma.rn.f32 	%f336, %f335, 0f3BBB989D, 0f3F000000;
	cvt.sat.f32.f32 	%f337, %f336;
	fma.rm.f32 	%f338, %f337, %f301, %f300;
	add.f32 	%f339, %f338, 0fCB40007F;
	neg.f32 	%f340, %f339;
	fma.rn.f32 	%f341, %f335, 0f3FB8AA3B, %f340;
	fma.rn.f32 	%f342, %f335, 0f32A57060, %f341;
	mov.b32 	%r194, %f338;
	shl.b32 	%r195, %r194, 23;
	mov.b32 	%f343, %r195;
	ex2.approx.ftz.f32 	%f344, %f342;
	mul.f32 	%f73, %f344, %f343;
	st.shared.f32 	[%r23+12], %f73;
	add.s32 	%r196, %r38, 3;
	setp.lt.s32 	%p62, %r196, %r92;
	selp.f32 	%f345, %f73, 0f00000000, %p62;
	add.f32 	%f346, %f334, %f345;
	sub.f32 	%f347, %f815, %f820;
	fma.rn.f32 	%f348, %f347, 0f3BBB989D, 0f3F000000;
	cvt.sat.f32.f32 	%f349, %f348;
	fma.rm.f32 	%f350, %f349, %f301, %f300;
	add.f32 	%f351, %f350, 0fCB40007F;
	neg.f32 	%f352, %f351;
	fma.rn.f32 	%f353, %f347, 0f3FB8AA3B, %f352;
	fma.rn.f32 	%f354, %f347, 0f32A57060, %f353;
	mov.b32 	%r197, %f350;
	shl.b32 	%r198, %r197, 23;
	mov.b32 	%f355, %r198;
	ex2.approx.ftz.f32 	%f356, %f354;
	mul.f32 	%f74, %f356, %f355;
	st.shared.f32 	[%r23+16], %f74;
	add.s32 	%r199, %r38, 4;
	setp.lt.s32 	%p63, %r199, %r92;
	selp.f32 	%f357, %f74, 0f00000000, %p63;
	add.f32 	%f358, %f346, %f357;
	sub.f32 	%f359, %f814, %f820;
	fma.rn.f32 	%f360, %f359, 0f3BBB989D, 0f3F000000;
	cvt.sat.f32.f32 	%f361, %f360;
	fma.rm.f32 	%f362, %f361, %f301, %f300;
	add.f32 	%f363, %f362, 0fCB40007F;
	neg.f32 	%f364, %f363;
	fma.rn.f32 	%f365, %f359, 0f3FB8AA3B, %f364;
	fma.rn.f32 	%f366, %f359, 0f32A57060, %f365;
	mov.b32 	%r200, %f362;
	shl.b32 	%r201, %r200, 23;
	mov.b32 	%f367, %r201;
	ex2.approx.ftz.f32 	%f368, %f366;
	mul.f32 	%f75, %f368, %f367;
	st.shared.f32 	[%r23+20], %f75;
	add.s32 	%r202, %r38, 5;
	setp.lt.s32 	%p64, %r202, %r92;
	selp.f32 	%f369, %f75, 0f00000000, %p64;
	add.f32 	%f370, %f358, %f369;
	sub.f32 	%f371, %f813, %f820;
	fma.rn.f32 	%f372, %f371, 0f3BBB989D, 0f3F000000;
	cvt.sat.f32.f32 	%f373, %f372;
	fma.rm.f32 	%f374, %f373, %f301, %f300;
	add.f32 	%f375, %f374, 0fCB40007F;
	neg.f32 	%f376, %f375;
	fma.rn.f32 	%f377, %f371, 0f3FB8AA3B, %f376;
	fma.rn.f32 	%f378, %f371, 0f32A57060, %f377;
	mov.b32 	%r203, %f374;
	shl.b32 	%r204, %r203, 23;
	mov.b32 	%f379, %r204;
	ex2.approx.ftz.f32 	%f380, %f378;
	mul.f32 	%f76, %f380, %f379;
	st.shared.f32 	[%r23+24], %f76;
	add.s32 	%r205, %r38, 6;
	setp.lt.s32 	%p65, %r205, %r92;
	selp.f32 	%f381, %f76, 0f00000000, %p65;
	add.f32 	%f382, %f370, %f381;
	sub.f32 	%f383, %f812, %f820;
	fma.rn.f32 	%f384, %f383, 0f3BBB989D, 0f3F000000;
	cvt.sat.f32.f32 	%f385, %f384;
	fma.rm.f32 	%f386, %f385, %f301, %f300;
	add.f32 	%f387, %f386, 0fCB40007F;
	neg.f32 	%f388, %f387;
	fma.rn.f32 	%f389, %f383, 0f3FB8AA3B, %f388;
	fma.rn.f32 	%f390, %f383, 0f32A57060, %f389;
	mov.b32 	%r206, %f386;
	shl.b32 	%r207, %r206, 23;
	mov.b32 	%f391, %r207;
	ex2.approx.ftz.f32 	%f392, %f390;
	mul.f32 	%f77, %f392, %f391;
	st.shared.f32 	[%r23+28], %f77;
	add.s32 	%r208, %r38, 7;
	setp.lt.s32 	%p66, %r208, %r92;
	selp.f32 	%f393, %f77, 0f00000000, %p66;
	add.f32 	%f394, %f382, %f393;
	sub.f32 	%f395, %f811, %f820;
	fma.rn.f32 	%f396, %f395, 0f3BBB989D, 0f3F000000;
	cvt.sat.f32.f32 	%f397, %f396;
	fma.rm.f32 	%f398, %f397, %f301, %f300;
	add.f32 	%f399, %f398, 0fCB40007F;
	neg.f32 	%f400, %f399;
	fma.rn.f32 	%f401, %f395, 0f3FB8AA3B, %f400;
	fma.rn.f32 	%f402, %f395, 0f32A57060, %f401;
	mov.b32 	%r209, %f398;
	shl.b32 	%r210, %r209, 23;
	mov.b32 	%f403, %r210;
	ex2.approx.ftz.f32 	%f404, %f402;
	mul.f32 	%f78, %f404, %f403;
	st.shared.f32 	[%r23+32], %f78;
	add.s32 	%r211, %r38, 8;
	setp.lt.s32 	%p67, %r211, %r92;
	selp.f32 	%f405, %f78, 0f00000000, %p67;
	add.f32 	%f406, %f394, %f405;
	sub.f32 	%f407, %f810, %f820;
	fma.rn.f32 	%f408, %f407, 0f3BBB989D, 0f3F000000;
	cvt.sat.f32.f32 	%f409, %f408;
	fma.rm.f32 	%f410, %f409, %f301, %f300;
	add.f32 	%f411, %f410, 0fCB40007F;
	neg.f32 	%f412, %f411;
	fma.rn.f32 	%f413, %f407, 0f3FB8AA3B, %f412;
	fma.rn.f32 	%f414, %f407, 0f32A57060, %f413;
	mov.b32 	%r212, %f410;
	shl.b32 	%r213, %r212, 23;
	mov.b32 	%f415, %r213;
	ex2.approx.ftz.f32 	%f416, %f414;
	mul.f32 	%f79, %f416, %f415;
	st.shared.f32 	[%r23+36], %f79;
	add.s32 	%r214, %r38, 9;
	setp.lt.s32 	%p68, %r214, %r92;
	selp.f32 	%f417, %f79, 0f00000000, %p68;
	add.f32 	%f418, %f406, %f417;
	sub.f32 	%f419, %f809, %f820;
	fma.rn.f32 	%f420, %f419, 0f3BBB989D, 0f3F000000;
	cvt.sat.f32.f32 	%f421, %f420;
	fma.rm.f32 	%f422, %f421, %f301, %f300;
	add.f32 	%f423, %f422, 0fCB40007F;
	neg.f32 	%f424, %f423;
	fma.rn.f32 	%f425, %f419, 0f3FB8AA3B, %f424;
	fma.rn.f32 	%f426, %f419, 0f32A57060, %f425;
	mov.b32 	%r215, %f422;
	shl.b32 	%r216, %r215, 23;
	mov.b32 	%f427, %r216;
	ex2.approx.ftz.f32 	%f428, %f426;
	mul.f32 	%f80, %f428, %f427;
	st.shared.f32 	[%r23+40], %f80;
	add.s32 	%r217, %r38, 10;
	setp.lt.s32 	%p69, %r217, %r92;
	selp.f32 	%f429, %f80, 0f00000000, %p69;
	add.f32 	%f430, %f418, %f429;
	sub.f32 	%f431, %f808, %f820;
	fma.rn.f32 	%f432, %f431, 0f3BBB989D, 0f3F000000;
	cvt.sat.f32.f32 	%f433, %f432;
	fma.rm.f32 	%f434, %f433, %f301, %f300;
	add.f32 	%f435, %f434, 0fCB40007F;
	neg.f32 	%f436, %f435;
	fma.rn.f32 	%f437, %f431, 0f3FB8AA3B, %f436;
	fma.rn.f32 	%f438, %f431, 0f32A57060, %f437;
	mov.b32 	%r218, %f434;
	shl.b32 	%r219, %r218, 23;
	mov.b32 	%f439, %r219;
	ex2.approx.ftz.f32 	%f440, %f438;
	mul.f32 	%f81, %f440, %f439;
	st.shared.f32 	[%r23+44], %f81;
	add.s32 	%r220, %r38, 11;
	setp.lt.s32 	%p70, %r220, %r92;
	selp.f32 	%f441, %f81, 0f00000000, %p70;
	add.f32 	%f442, %f430, %f441;
	sub.f32 	%f443, %f807, %f820;
	fma.rn.f32 	%f444, %f443, 0f3BBB989D, 0f3F000000;
	cvt.sat.f32.f32 	%f445, %f444;
	fma.rm.f32 	%f446, %f445, %f301, %f300;
	add.f32 	%f447, %f446, 0fCB40007F;
	neg.f32 	%f448, %f447;
	fma.rn.f32 	%f449, %f443, 0f3FB8AA3B, %f448;
	fma.rn.f32 	%f450, %f443, 0f32A57060, %f449;
	mov.b32 	%r221, %f446;
	shl.b32 	%r222, %r221, 23;
	mov.b32 	%f451, %r222;
	ex2.approx.ftz.f32 	%f452, %f450;
	mul.f32 	%f82, %f452, %f451;
	st.shared.f32 	[%r23+48], %f82;
	add.s32 	%r223, %r38, 12;
	setp.lt.s32 	%p71, %r223, %r92;
	selp.f32 	%f453, %f82, 0f00000000, %p71;
	add.f32 	%f454, %f442, %f453;
	sub.f32 	%f455, %f806, %f820;
	fma.rn.f32 	%f456, %f455, 0f3BBB989D, 0f3F000000;
	cvt.sat.f32.f32 	%f457, %f456;
	fma.rm.f32 	%f458, %f457, %f301, %f300;
	add.f32 	%f459, %f458, 0fCB40007F;
	neg.f32 	%f460, %f459;
	fma.rn.f32 	%f461, %f455, 0f3FB8AA3B, %f460;
	fma.rn.f32 	%f462, %f455, 0f32A57060, %f461;
	mov.b32 	%r224, %f458;
	shl.b32 	%r225, %r224, 23;
	mov.b32 	%f463, %r225;
	ex2.approx.ftz.f32 	%f464, %f462;
	mul.f32 	%f83, %f464, %f463;
	st.shared.f32 	[%r23+52], %f83;
	add.s32 	%r226, %r38, 13;
	setp.lt.s32 	%p72, %r226, %r92;
	selp.f32 	%f465, %f83, 0f00000000, %p72;
	add.f32 	%f466, %f454, %f465;
	sub.f32 	%f467, %f805, %f820;
	fma.rn.f32 	%f468, %f467, 0f3BBB989D, 0f3F000000;
	cvt.sat.f32.f32 	%f469, %f468;
	fma.rm.f32 	%f470, %f469, %f301, %f300;
	add.f32 	%f471, %f470, 0fCB40007F;
	neg.f32 	%f472, %f471;
	fma.rn.f32 	%f473, %f467, 0f3FB8AA3B, %f472;
	fma.rn.f32 	%f474, %f467, 0f32A57060, %f473;
	mov.b32 	%r227, %f470;
	shl.b32 	%r228, %r227, 23;
	mov.b32 	%f475, %r228;
	ex2.approx.ftz.f32 	%f476, %f474;
	mul.f32 	%f84, %f476, %f475;
	st.shared.f32 	[%r23+56], %f84;
	add.s32 	%r229, %r38, 14;
	setp.lt.s32 	%p73, %r229, %r92;
	selp.f32 	%f477, %f84, 0f00000000, %p73;
	add.f32 	%f478, %f466, %f477;
	sub.f32 	%f479, %f804, %f820;
	fma.rn.f32 	%f480, %f479, 0f3BBB989D, 0f3F000000;
	cvt.sat.f32.f32 	%f481, %f480;
	fma.rm.f32 	%f482, %f481, %f301, %f300;
	add.f32 	%f483, %f482, 0fCB40007F;
	neg.f32 	%f484, %f483;
	fma.rn.f32 	%f485, %f479, 0f3FB8AA3B, %f484;
	fma.rn.f32 	%f486, %f479, 0f32A57060, %f485;
	mov.b32 	%r230, %f482;
	shl.b32 	%r231, %r230, 23;
	mov.b32 	%f487, %r231;
	ex2.approx.ftz.f32 	%f488, %f486;
	mul.f32 	%f85, %f488, %f487;
	st.shared.f32 	[%r23+60], %f85;
	add.s32 	%r232, %r38, 15;
	setp.lt.s32 	%p74, %r232, %r92;
	selp.f32 	%f489, %f85, 0f00000000, %p74;
	add.f32 	%f490, %f478, %f489;
	max.f32 	%f793, %f2, %f820;
	sub.f32 	%f491, %f2, %f793;
	fma.rn.f32 	%f492, %f491, 0f3BBB989D, 0f3F000000;
	cvt.sat.f32.f32 	%f493, %f492;
	fma.rm.f32 	%f494, %f493, %f301, %f300;
	add.f32 	%f495, %f494, 0fCB40007F;
	neg.f32 	%f496, %f495;
	fma.rn.f32 	%f497, %f491, 0f3FB8AA3B, %f496;
	fma.rn.f32 	%f498, %f491, 0f32A57060, %f497;
	mov.b32 	%r233, %f494;
	shl.b32 	%r234, %r233, 23;
	mov.b32 	%f499, %r234;
	ex2.approx.ftz.f32 	%f500, %f498;
	mul.f32 	%f501, %f500, %f499;
	mul.f32 	%f87, %f794, %f501;
	sub.f32 	%f502, %f820, %f793;
	fma.rn.f32 	%f503, %f502, 0f3BBB989D, 0f3F000000;
	cvt.sat.f32.f32 	%f504, %f503;
	fma.rm.f32 	%f505, %f504, %f301, %f300;
	add.f32 	%f506, %f505, 0fCB40007F;
	neg.f32 	%f507, %f506;
	fma.rn.f32 	%f508, %f502, 0f3FB8AA3B, %f507;
	fma.rn.f32 	%f509, %f502, 0f32A57060, %f508;
	mov.b32 	%r235, %f505;
	shl.b32 	%r236, %r235, 23;
	mov.b32 	%f510, %r236;
	ex2.approx.ftz.f32 	%f511, %f509;
	mul.f32 	%f88, %f511, %f510;
	fma.rn.f32 	%f794, %f490, %f88, %f87;
	@%p58 bra 	$L__BB0_84;
	setp.lt.u32 	%p75, %r24, 3;
	mov.b32 	%r277, 0;
	@%p75 bra 	$L__BB0_79;
	mov.b32 	%r275, 0;
$L__BB0_78:
	.pragma "nounroll";
	shl.b32 	%r239, %r275, 2;
	mov.u32 	%r240, _ZZ22flash_attention_kernelPfS_S_S_S_S_iiE3v_s;
	add.s32 	%r241, %r240, %r239;
	ld.shared.f32 	%f512, [%r241];
	fma.rn.f32 	%f513, %f70, %f512, 0f00000000;
	ld.shared.f32 	%f514, [%r241+256];
	fma.rn.f32 	%f515, %f71, %f514, %f513;
	ld.shared.f32 	%f516, [%r241+512];
	fma.rn.f32 	%f517, %f72, %f516, %f515;
	ld.shared.f32 	%f518, [%r241+768];
	fma.rn.f32 	%f519, %f73, %f518, %f517;
	ld.shared.f32 	%f520, [%r241+1024];
	fma.rn.f32 	%f521, %f74, %f520, %f519;
	ld.shared.f32 	%f522, [%r241+1280];
	fma.rn.f32 	%f523, %f75, %f522, %f521;
	ld.shared.f32 	%f524, [%r241+1536];
	fma.rn.f32 	%f525, %f76, %f524, %f523;
	ld.shared.f32 	%f526, [%r241+1792];
	fma.rn.f32 	%f527, %f77, %f526, %f525;
	ld.shared.f32 	%f528, [%r241+2048];
	fma.rn.f32 	%f529, %f78, %f528, %f527;
	ld.shared.f32 	%f530, [%r241+2304];
	fma.rn.f32 	%f531, %f79, %f530, %f529;
	ld.shared.f32 	%f532, [%r241+2560];
	fma.rn.f32 	%f533, %f80, %f532, %f531;
	ld.shared.f32 	%f534, [%r241+2816];
	fma.rn.f32 	%f535, %f81, %f534, %f533;
	ld.shared.f32 	%f536, [%r241+3072];
	fma.rn.f32 	%f537, %f82, %f536, %f535;
	ld.shared.f32 	%f538, [%r241+3328];
	fma.rn.f32 	%f539, %f83, %f538, %f537;
	ld.shared.f32 	%f540, [%r241+3584];
	fma.rn.f32 	%f541, %f84, %f540, %f539;
	ld.shared.f32 	%f542, [%r241+3840];
	fma.rn.f32 	%f543, %f85, %f542, %f541;
	mul.wide.u32 	%rd73, %r275, 4;
	add.s64 	%rd74, %rd5, %rd73;
	ld.local.v4.f32 	{%f544, %f545, %f546, %f547}, [%rd74];
	mul.f32 	%f548, %f87, %f544;
	fma.rn.f32 	%f549, %f88, %f543, %f548;
	div.rn.f32 	%f550, %f549, %f794;
	ld.shared.f32 	%f551, [%r241+4];
	fma.rn.f32 	%f552, %f70, %f551, 0f00000000;
	ld.shared.f32 	%f553, [%r241+260];
	fma.rn.f32 	%f554, %f71, %f553, %f552;
	ld.shared.f32 	%f555, [%r241+516];
	fma.rn.f32 	%f556, %f72, %f555, %f554;
	ld.shared.f32 	%f557, [%r241+772];
	fma.rn.f32 	%f558, %f73, %f557, %f556;
	ld.shared.f32 	%f559, [%r241+1028];
	fma.rn.f32 	%f560, %f74, %f559, %f558;
	ld.shared.f32 	%f561, [%r241+1284];
	fma.rn.f32 	%f562, %f75, %f561, %f560;
	ld.shared.f32 	%f563, [%r241+1540];
	fma.rn.f32 	%f564, %f76, %f563, %f562;
	ld.shared.f32 	%f565, [%r241+1796];
	fma.rn.f32 	%f566, %f77, %f565, %f564;
	ld.shared.f32 	%f567, [%r241+2052];
	fma.rn.f32 	%f568, %f78, %f567, %f566;
	ld.shared.f32 	%f569, [%r241+2308];
	fma.rn.f32 	%f570, %f79, %f569, %f568;
	ld.shared.f32 	%f571, [%r241+2564];
	fma.rn.f32 	%f572, %f80, %f571, %f570;
	ld.shared.f32 	%f573, [%r241+2820];
	fma.rn.f32 	%f574, %f81, %f573, %f572;
	ld.shared.f32 	%f575, [%r241+3076];
	fma.rn.f32 	%f576, %f82, %f575, %f574;
	ld.shared.f32 	%f577, [%r241+3332];
	fma.rn.f32 	%f578, %f83, %f577, %f576;
	ld.shared.f32 	%f579, [%r241+3588];
	fma.rn.f32 	%f580, %f84, %f579, %f578;
	ld.shared.f32 	%f581, [%r241+3844];
	fma.rn.f32 	%f582, %f85, %f581, %f580;
	mul.f32 	%f583, %f87, %f545;
	fma.rn.f32 	%f584, %f88, %f582, %f583;
	div.rn.f32 	%f585, %f584, %f794;
	ld.shared.f32 	%f586, [%r241+8];
	fma.rn.f32 	%f587, %f70, %f586, 0f00000000;
	ld.shared.f32 	%f588, [%r241+264];
	fma.rn.f32 	%f589, %f71, %f588, %f587;
	ld.shared.f32 	%f590, [%r241+520];
	fma.rn.f32 	%f591, %f72, %f590, %f589;
	ld.shared.f32 	%f592, [%r241+776];
	fma.rn.f32 	%f593, %f73, %f592, %f591;
	ld.shared.f32 	%f594, [%r241+1032];
	fma.rn.f32 	%f595, %f74, %f594, %f593;
	ld.shared.f32 	%f596, [%r241+1288];
	fma.rn.f32 	%f597, %f75, %f596, %f595;
	ld.shared.f32 	%f598, [%r241+1544];
	fma.rn.f32 	%f599, %f76, %f598, %f597;
	ld.shared.f32 	%f600, [%r241+1800];
	fma.rn.f32 	%f601, %f77, %f600, %f599;
	ld.shared.f32 	%f602, [%r241+2056];
	fma.rn.f32 	%f603, %f78, %f602, %f601;
	ld.shared.f32 	%f604, [%r241+2312];
	fma.rn.f32 	%f605, %f79, %f604, %f603;
	ld.shared.f32 	%f606, [%r241+2568];
	fma.rn.f32 	%f607, %f80, %f606, %f605;
	ld.shared.f32 	%f608, [%r241+2824];
	fma.rn.f32 	%f609, %f81, %f608, %f607;
	ld.shared.f32 	%f610, [%r241+3080];
	fma.rn.f32 	%f611, %f82, %f610, %f609;
	ld.shared.f32 	%f612, [%r241+3336];
	fma.rn.f32 	%f613, %f83, %f612, %f611;
	ld.shared.f32 	%f614, [%r241+3592];
	fma.rn.f32 	%f615, %f84, %f614, %f613;
	ld.shared.f32 	%f616, [%r241+3848];
	fma.rn.f32 	%f617, %f85, %f616, %f615;
	mul.f32 	%f618, %f87, %f546;
	fma.rn.f32 	%f619, %f88, %f617, %f618;
	div.rn.f32 	%f620, %f619, %f794;
	ld.shared.f32 	%f621, [%r241+12];
	fma.rn.f32 	%f622, %f70, %f621, 0f00000000;
	ld.shared.f32 	%f623, [%r241+268];
	fma.rn.f32 	%f624, %f71, %f623, %f622;
	ld.shared.f32 	%f625, [%r241+524];
	fma.rn.f32 	%f626, %f72, %f625, %f624;
	ld.shared.f32 	%f627, [%r241+780];
	fma.rn.f32 	%f628, %f73, %f627, %f626;
	ld.shared.f32 	%f629, [%r241+1036];
	fma.rn.f32 	%f630, %f74, %f629, %f628;
	ld.shared.f32 	%f631, [%r241+1292];
	fma.rn.f32 	%f632, %f75, %f631, %f630;
	ld.shared.f32 	%f633, [%r241+1548];
	fma.rn.f32 	%f634, %f76, %f633, %f632;
	ld.shared.f32 	%f635, [%r241+1804];
	fma.rn.f32 	%f636, %f77, %f635, %f634;
	ld.shared.f32 	%f637, [%r241+2060];
	fma.rn.f32 	%f638, %f78, %f637, %f636;
	ld.shared.f32 	%f639, [%r241+2316];
	fma.rn.f32 	%f640, %f79, %f639, %f638;
	ld.shared.f32 	%f641, [%r241+2572];
	fma.rn.f32 	%f642, %f80, %f641, %f640;
	ld.shared.f32 	%f643, [%r241+2828];
	fma.rn.f32 	%f644, %f81, %f643, %f642;
	ld.shared.f32 	%f645, [%r241+3084];
	fma.rn.f32 	%f646, %f82, %f645, %f644;
	ld.shared.f32 	%f647, [%r241+3340];
	fma.rn.f32 	%f648, %f83, %f647, %f646;
	ld.shared.f32 	%f649, [%r241+3596];
	fma.rn.f32 	%f650, %f84, %f649, %f648;
	ld.shared.f32 	%f651, [%r241+3852];
	fma.rn.f32 	%f652, %f85, %f651, %f650;
	mul.f32 	%f653, %f87, %f547;
	fma.rn.f32 	%f654, %f88, %f652, %f653;
	div.rn.f32 	%f655, %f654, %f794;
	st.local.v4.f32 	[%rd74], {%f550, %f585, %f620, %f655};
	add.s32 	%r275, %r275, 4;
	setp.ne.s32 	%p76, %r275, %r33;
	mov.u32 	%r277, %r33;
	@%p76 bra 	$L__BB0_78;
$L__BB0_79:
	setp.eq.s32 	%p77, %r27, 0;
	@%p77 bra 	$L__BB0_84;
	setp.eq.s32 	%p78, %r27, 1;
	@%p78 bra 	$L__BB0_82;
	shl.b32 	%r242, %r277, 2;
	mov.u32 	%r243, _ZZ22flash_attention_kernelPfS_S_S_S_S_iiE3v_s;
	add.s32 	%r244, %r243, %r242;
	ld.shared.f32 	%f656, [%r244];
	fma.rn.f32 	%f657, %f70, %f656, 0f00000000;
	ld.shared.f32 	%f658, [%r244+256];
	fma.rn.f32 	%f659, %f71, %f658, %f657;
	ld.shared.f32 	%f660, [%r244+512];
	fma.rn.f32 	%f661, %f72, %f660, %f659;
	ld.shared.f32 	%f662, [%r244+768];
	fma.rn.f32 	%f663, %f73, %f662, %f661;
	ld.shared.f32 	%f664, [%r244+1024];
	fma.rn.f32 	%f665, %f74, %f664, %f663;
	ld.shared.f32 	%f666, [%r244+1280];
	fma.rn.f32 	%f667, %f75, %f666, %f665;
	ld.shared.f32 	%f668, [%r244+1536];
	fma.rn.f32 	%f669, %f76, %f668, %f667;
	ld.shared.f32 	%f670, [%r244+1792];
	fma.rn.f32 	%f671, %f77, %f670, %f669;
	ld.shared.f32 	%f672, [%r244+2048];
	fma.rn.f32 	%f673, %f78, %f672, %f671;
	ld.shared.f32 	%f674, [%r244+2304];
	fma.rn.f32 	%f675, %f79, %f674, %f673;
	ld.shared.f32 	%f676, [%r244+2560];
	fma.rn.f32 	%f677, %f80, %f676, %f675;
	ld.shared.f32 	%f678, [%r244+2816];
	fma.rn.f32 	%f679, %f81, %f678, %f677;
	ld.shared.f32 	%f680, [%r244+3072];
	fma.rn.f32 	%f681, %f82, %f680, %f679;
	ld.shared.f32 	%f682, [%r244+3328];
	fma.rn.f32 	%f683, %f83, %f682, %f681;
	ld.shared.f32 	%f684, [%r244+3584];
	fma.rn.f32 	%f685, %f84, %f684, %f683;
	ld.shared.f32 	%f686, [%r244+3840];
	fma.rn.f32 	%f687, %f85, %f686, %f685;
	mul.wide.u32 	%rd75, %r277, 4;
	add.s64 	%rd76, %rd5, %rd75;
	ld.local.f32 	%f688, [%rd76];
	mul.f32 	%f689, %f87, %f688;
	fma.rn.f32 	%f690, %f88, %f687, %f689;
	div.rn.f32 	%f691, %f690, %f794;
	st.local.f32 	[%rd76], %f691;
	ld.shared.f32 	%f692, [%r244+4];
	fma.rn.f32 	%f693, %f70, %f692, 0f00000000;
	ld.shared.f32 	%f694, [%r244+260];
	fma.rn.f32 	%f695, %f71, %f694, %f693;
	ld.shared.f32 	%f696, [%r244+516];
	fma.rn.f32 	%f697, %f72, %f696, %f695;
	ld.shared.f32 	%f698, [%r244+772];
	fma.rn.f32 	%f699, %f73, %f698, %f697;
	ld.shared.f32 	%f700, [%r244+1028];
	fma.rn.f32 	%f701, %f74, %f700, %f699;
	ld.shared.f32 	%f702, [%r244+1284];
	fma.rn.f32 	%f703, %f75, %f702, %f701;
	ld.shared.f32 	%f704, [%r244+1540];
	fma.rn.f32 	%f705, %f76, %f704, %f703;
	ld.shared.f32 	%f706, [%r244+1796];
	fma.rn.f32 	%f707, %f77, %f706, %f705;
	ld.shared.f32 	%f708, [%r244+2052];
	fma.rn.f32 	%f709, %f78, %f708, %f707;
	ld.shared.f32 	%f710, [%r244+2308];
	fma.rn.f32 	%f711, %f79, %f710, %f709;
	ld.shared.f32 	%f712, [%r244+2564];
	fma.rn.f32 	%f713, %f80, %f712, %f711;
	ld.shared.f32 	%f714, [%r244+2820];
	fma.rn.f32 	%f715, %f81, %f714, %f713;
	ld.shared.f32 	%f716, [%r244+3076];
	fma.rn.f32 	%f717, %f82, %f716, %f715;
	ld.shared.f32 	%f718, [%r244+3332];
	fma.rn.f32 	%f719, %f83, %f718, %f717;
	ld.shared.f32 	%f720, [%r244+3588];
	fma.rn.f32 	%f721, %f84, %f720, %f719;
	ld.shared.f32 	%f722, [%r244+3844];
	fma.rn.f32 	%f723, %f85, %f722, %f721;
	ld.local.f32 	%f724, [%rd76+4];
	mul.f32 	%f725, %f87, %f724;
	fma.rn.f32 	%f726, %f88, %f723, %f725;
	div.rn.f32 	%f727, %f726, %f794;
	st.local.f32 	[%rd76+4], %f727;
	add.s32 	%r277, %r277, 2;
$L__BB0_82:
	setp.eq.s32 	%p79, %r31, 0;
	@%p79 bra 	$L__BB0_84;
	shl.b32 	%r245, %r277, 2;
	mov.u32 	%r246, _ZZ22flash_attention_kernelPfS_S_S_S_S_iiE3v_s;
	add.s32 	%r247, %r246, %r245;
	ld.shared.f32 	%f728, [%r247];
	fma.rn.f32 	%f729, %f70, %f728, 0f00000000;
	ld.shared.f32 	%f730, [%r247+256];
	fma.rn.f32 	%f731, %f71, %f730, %f729;
	ld.shared.f32 	%f732, [%r247+512];
	fma.rn.f32 	%f733, %f72, %f732, %f731;
	ld.shared.f32 	%f734, [%r247+768];
	fma.rn.f32 	%f735, %f73, %f734, %f733;
	ld.shared.f32 	%f736, [%r247+1024];
	fma.rn.f32 	%f737, %f74, %f736, %f735;
	ld.shared.f32 	%f738, [%r247+1280];
	fma.rn.f32 	%f739, %f75, %f738, %f737;
	ld.shared.f32 	%f740, [%r247+1536];
	fma.rn.f32 	%f741, %f76, %f740, %f739;
	ld.shared.f32 	%f742, [%r247+1792];
	fma.rn.f32 	%f743, %f77, %f742, %f741;
	ld.shared.f32 	%f744, [%r247+2048];
	fma.rn.f32 	%f745, %f78, %f744, %f743;
	ld.shared.f32 	%f746, [%r247+2304];
	fma.rn.f32 	%f747, %f79, %f746, %f745;
	ld.shared.f32 	%f748, [%r247+2560];
	fma.rn.f32 	%f749, %f80, %f748, %f747;
	ld.shared.f32 	%f750, [%r247+2816];
	fma.rn.f32 	%f751, %f81, %f750, %f749;
	ld.shared.f32 	%f752, [%r247+3072];
	fma.rn.f32 	%f753, %f82, %f752, %f751;
	ld.shared.f32 	%f754, [%r247+3328];
	fma.rn.f32 	%f755, %f83, %f754, %f753;
	ld.shared.f32 	%f756, [%r247+3584];
	fma.rn.f32 	%f757, %f84, %f756, %f755;
	ld.shared.f32 	%f758, [%r247+3840];
	fma.rn.f32 	%f759, %f85, %f758, %f757;
	mul.wide.u32 	%rd77, %r277, 4;
	add.s64 	%rd78, %rd5, %rd77;
	ld.local.f32 	%f760, [%rd78];
	mul.f32 	%f761, %f87, %f760;
	fma.rn.f32 	%f762, %f88, %f759, %f761;
	div.rn.f32 	%f763, %f762, %f794;
	st.local.f32 	[%rd78], %f763;
$L__BB0_84:
	bar.sync 	0;
	mad.lo.s32 	%r259, %r259, -15, %r75;
	setp.eq.s32 	%p80, %r259, %r20;
	@%p80 bra 	$L__BB0_28;
	bra.uni 	$L__BB0_15;

}


// ===== COMPILED SASS (sm_100) =====

	.target	sm_100

	.elftype	@"ET_EXEC"


//--------------------- .note.nv.tkinfo           --------------------------
	.section	.note.nv.tkinfo,"",@"SHT_NOTE"
	.sectionflags	@"SHF_NOTE_NV_TKINFO"
	.tkinfo
        /*0018*/ 	.word	0x00000002
        /*0030*/ 	.string	""
        /*0030*/ 	.string	"ptxas"
        /*0030*/ 	.string	"Cuda compilation tools, release 13.0, V13.0.88"
        /*0030*/ 	.string	"Build cuda_13.0.r13.0/compiler.36424714_0"
        /*0030*/ 	.string	"-arch sm_100 -m 64 "



//--------------------- .note.nv.cuinfo           --------------------------
	.section	.note.nv.cuinfo,"",@"SHT_NOTE"
	.sectionflags	@"SHF_NOTE_NV_CUINFO"
        /*0018*/ 	.short	0x0002
        /*001a*/ 	.short	0x0064
        /*001c*/ 	.short	0x0082
	.zero		2


//--------------------- .nv.info                  --------------------------
	.section	.nv.info,"",@"SHT_CUDA_INFO"
	.align	4


	//----- nvinfo : EIATTR_REGCOUNT
	.align		4
        /*0000*/ 	.byte	0x04, 0x2f
        /*0002*/ 	.short	(.L_1 - .L_0)
	.align		4
.L_0:
        /*0004*/ 	.word	index@(_Z22flash_attention_kernelPfS_S_S_S_S_ii)
        /*0008*/ 	.word	0x00000030


	//----- nvinfo : EIATTR_FRAME_SIZE
	.align		4
.L_1:
        /*000c*/ 	.byte	0x04, 0x11
        /*000e*/ 	.short	(.L_3 - .L_2)
	.align		4
.L_2:
        /*0010*/ 	.word	index@($__internal_2_$__cuda_sm3x_div_rn_noftz_f32_slowpath)
        /*0014*/ 	.word	0x00000100


	//----- nvinfo : EIATTR_FRAME_SIZE
	.align		4
.L_3:
        /*0018*/ 	.byte	0x04, 0x11
        /*001a*/ 	.short	(.L_5 - .L_4)
	.align		4
.L_4:
        /*001c*/ 	.word	index@($__internal_1_$__cuda_sm20_sqrt_rn_f32_slowpath)
        /*0020*/ 	.word	0x00000100


	//----- nvinfo : EIATTR_FRAME_SIZE
	.align		4
.L_5:
        /*0024*/ 	.byte	0x04, 0x11
        /*0026*/ 	.short	(.L_7 - .L_6)
	.align		4
.L_6:
        /*0028*/ 	.word	index@($__internal_0_$__cuda_sm20_rcp_rn_f32_slowpath)
        /*002c*/ 	.word	0x00000100


	//----- nvinfo : EIATTR_FRAME_SIZE
	.align		4
.L_7:
        /*0030*/ 	.byte	0x04, 0x11
        /*0032*/ 	.short	(.L_9 - .L_8)
	.align		4
.L_8:
        /*0034*/ 	.word	index@(_Z22flash_attention_kernelPfS_S_S_S_S_ii)
        /*0038*/ 	.word	0x00000100


	//----- nvinfo : EIATTR_MIN_STACK_SIZE
	.align		4
.L_9:
        /*003c*/ 	.byte	0x04, 0x12
        /*003e*/ 	.short	(.L_11 - .L_10)
	.align		4
.L_10:
        /*0040*/ 	.word	index@(_Z22flash_attention_kernelPfS_S_S_S_S_ii)
        /*0044*/ 	.word	0x00000100
.L_11:


//--------------------- .nv.compat                --------------------------
	.section	.nv.compat,"",@"SHT_CUDA_COMPAT_INFO"
	.align	4
        /*0000*/ 	.byte	0x02, 0x09, 0x00, 0x00, 0x02, 0x02, 0x01, 0x00, 0x02, 0x05, 0x05, 0x00, 0x03, 0x07, 0x01, 0x01
        /*0010*/ 	.byte	0x02, 0x03, 0x00, 0x00, 0x02, 0x06, 0x01, 0x00, 0x04, 0x0b, 0x08, 0x00, 0x01, 0x00, 0x00, 0x00
        /*0020*/ 	.byte	0x00, 0x00, 0x00, 0x00


//--------------------- .nv.info._Z22flash_attention_kernelPfS_S_S_S_S_ii --------------------------
	.section	.nv.info._Z22flash_attention_kernelPfS_S_S_S_S_ii,"",@"SHT_CUDA_INFO"
	.sectionflags	@""
	.align	4


	//----- nvinfo : EIATTR_CUDA_API_VERSION
	.align		4
        /*0000*/ 	.byte	0x04, 0x37
        /*0002*/ 	.short	(.L_13 - .L_12)
.L_12:
        /*0004*/ 	.word	0x00000082


	//----- nvinfo : EIATTR_KPARAM_INFO
	.align		4
.L_13:
        /*0008*/ 	.byte	0x04, 0x17
        /*000a*/ 	.short	(.L_15 - .L_14)
.L_14:
        /*000c*/ 	.word	0x00000000
        /*0010*/ 	.short	0x0007
        /*0012*/ 	.short	0x0034
        /*0014*/ 	.byte	0x00, 0xf0, 0x11, 0x00


	//----- nvinfo : EIATTR_KPARAM_INFO
	.align		4
.L_15:
        /*0018*/ 	.byte	0x04, 0x17
        /*001a*/ 	.short	(.L_17 - .L_16)
.L_16:
        /*001c*/ 	.word	0x00000000
        /*0020*/ 	.short	0x0006
        /*0022*/ 	.short	0x0030
        /*0024*/ 	.byte	0x00, 0xf0, 0x11, 0x00


	//----- nvinfo : EIATTR_KPARAM_INFO
	.align		4
.L_17:
        /*0028*/ 	.byte	0x04, 0x17
        /*002a*/ 	.short	(.L_19 - .L_18)
.L_18:
        /*002c*/ 	.word	0x00000000
        /*0030*/ 	.short	0x0005
        /*0032*/ 	.short	0x0028
        /*0034*/ 	.byte	0x00, 0xf5, 0x21, 0x00


	//----- nvinfo : EIATTR_KPARAM_INFO
	.align		4
.L_19:
        /*0038*/ 	.byte	0x04, 0x17
        /*003a*/ 	.short	(.L_21 - .L_20)
.L_20:
        /*003c*/ 	.word	0x00000000
        /*0040*/ 	.short	0x0004
        /*0042*/ 	.short	0x0020
        /*0044*/ 	.byte	0x00, 0xf5, 0x21, 0x00


	//----- nvinfo : EIATTR_KPARAM_INFO
	.align		4
.L_21:
        /*0048*/ 	.byte	0x04, 0x17
        /*004a*/ 	.short	(.L_23 - .L_22)
.L_22:
        /*004c*/ 	.word	0x00000000
        /*0050*/ 	.short	0x0003
        /*0052*/ 	.short	0x0018
        /*0054*/ 	.byte	0x00, 0xf5, 0x21, 0x00


	//----- nvinfo : EIATTR_KPARAM_INFO
	.align		4
.L_23:
        /*0058*/ 	.byte	0x04, 0x17
        /*005a*/ 	.short	(.L_25 - .L_24)
.L_24:
        /*005c*/ 	.word	0x00000000
        /*0060*/ 	.short	0x0002
        /*0062*/ 	.short	0x0010
        /*0064*/ 	.byte	0x00, 0xf5, 0x21, 0x00


	//----- nvinfo : EIATTR_KPARAM_INFO
	.align		4
.L_25:
        /*0068*/ 	.byte	0x04, 0x17
        /*006a*/ 	.short	(.L_27 - .L_26)
.L_26:
        /*006c*/ 	.word	0x00000000
        /*0070*/ 	.short	0x0001
        /*0072*/ 	.short	0x0008
        /*0074*/ 	.byte	0x00, 0xf5, 0x21, 0x00


	//----- nvinfo : EIATTR_KPARAM_INFO
	.align		4
.L_27:
        /*0078*/ 	.byte	0x04, 0x17
        /*007a*/ 	.short	(.L_29 - .L_28)
.L_28:
        /*007c*/ 	.word	0x00000000
        /*0080*/ 	.short	0x0000
        /*0082*/ 	.short	0x0000
        /*0084*/ 	.byte	0x00, 0xf5, 0x21, 0x00


	//----- nvinfo : EIATTR_SPARSE_MMA_MASK
	.align		4
.L_29:
        /*0088*/ 	.byte	0x03, 0x50
        /*008a*/ 	.short	0x0000


	//----- nvinfo : EIATTR_MAXREG_COUNT
	.align		4
        /*008c*/ 	.byte	0x03, 0x1b
        /*008e*/ 	.short	0x00ff


	//----- nvinfo : EIATTR_NUM_BARRIERS
	.align		4
        /*0090*/ 	.byte	0x02, 0x4c
        /*0092*/ 	.byte	0x01
	.zero		1


	//----- nvinfo : EIATTR_MERCURY_ISA_VERSION
	.align		4
        /*0094*/ 	.byte	0x03, 0x5f
        /*0096*/ 	.short	0x0101


	//----- nvinfo : EIATTR_UNUSED_LOAD_BYTE_OFFSET
	.align		4
        /*0098*/ 	.byte	0x04, 0x44
        /*009a*/ 	.short	(.L_31 - .L_30)


	//   ....[0]....
.L_30:
        /*009c*/ 	.word	0x00002320
        /*00a0*/ 	.word	0x00000fff


	//   ....[1]....
        /*00a4*/ 	.word	0x00002330
        /*00a8*/ 	.word	0x00000fff


	//----- nvinfo : EIATTR_VRC_CTA_INIT_COUNT
	.align		4
.L_31:
        /*00ac*/ 	.byte	0x02, 0x4a
	.zero		1
	.zero		1


	//----- nvinfo : EIATTR_EXIT_INSTR_OFFSETS
	.align		4
        /*00b0*/ 	.byte	0x04, 0x1c
        /*00b2*/ 	.short	(.L_33 - .L_32)


	//   ....[0]....
.L_32:
        /*00b4*/ 	.word	0x00000090


	//   ....[1]....
        /*00b8*/ 	.word	0x00005590


	//----- nvinfo : EIATTR_CRS_STACK_SIZE
	.align		4
.L_33:
        /*00bc*/ 	.byte	0x04, 0x1e
        /*00be*/ 	.short	(.L_35 - .L_34)
.L_34:
        /*00c0*/ 	.word	0x00000000


	//----- nvinfo : EIATTR_CBANK_PARAM_SIZE
	.align		4
.L_35:
        /*00c4*/ 	.byte	0x03, 0x19
        /*00c6*/ 	.short	0x0038


	//----- nvinfo : EIATTR_PARAM_CBANK
	.align		4
        /*00c8*/ 	.byte	0x04, 0x0a
        /*00ca*/ 	.short	(.L_37 - .L_36)
	.align		4
.L_36:
        /*00cc*/ 	.word	index@(.nv.constant0._Z22flash_attention_kernelPfS_S_S_S_S_ii)
        /*00d0*/ 	.short	0x0380
        /*00d2*/ 	.short	0x0038


	//----- nvinfo : EIATTR_SW_WAR
	.align		4
.L_37:
        /*00d4*/ 	.byte	0x04, 0x36
        /*00d6*/ 	.short	(.L_39 - .L_38)
.L_38:
        /*00d8*/ 	.word	0x00000008
.L_39:


//--------------------- .nv.callgraph             --------------------------
	.section	.nv.callgraph,"",@"SHT_CUDA_CALLGRAPH"
	.align	4
	.sectionentsize	8
	.align		4
        /*0000*/ 	.word	0x00000000
	.align		4
        /*0004*/ 	.word	0xffffffff
	.align		4
        /*0008*/ 	.word	0x00000000
	.align		4
        /*000c*/ 	.word	0xfffffffe
	.align		4
        /*0010*/ 	.word	0x00000000
	.align		4
        /*0014*/ 	.word	0xfffffffd
	.align		4
        /*0018*/ 	.word	0x00000000
	.align		4
        /*001c*/ 	.word	0xfffffffc


//--------------------- .text._Z22flash_attention_kernelPfS_S_S_S_S_ii --------------------------
	.section	.text._Z22flash_attention_kernelPfS_S_S_S_S_ii,"ax",@progbits
	.align	128
        .global         _Z22flash_attention_kernelPfS_S_S_S_S_ii
        .type           _Z22flash_attention_kernelPfS_S_S_S_S_ii,@function
        .size           _Z22flash_attention_kernelPfS_S_S_S_S_ii,(.L_x_73 - _Z22flash_attention_kernelPfS_S_S_S_S_ii)
        .other          _Z22flash_attention_kernelPfS_S_S_S_S_ii,@"STO_CUDA_ENTRY STV_DEFAULT"
_Z22flash_attention_kernelPfS_S_S_S_S_ii:
.text._Z22flash_attention_kernelPfS_S_S_S_S_ii:
[----:B------:R-:W0:Y:S01]  /*0000*/  LDC R1, c[0x0][0x37c] ;  /* 0x0000df00ff017b82 */ /* 0x000e220000000800 */
[----:B------:R-:W1:Y:S01]  /*0010*/  S2R R37, SR_TID.X ;  /* 0x0000000000257919 */ /* 0x000e620000002100 */
[----:B------:R-:W2:Y:S01]  /*0020*/  LDCU UR4, c[0x0][0x3b0] ;  /* 0x00007600ff0477ac */ /* 0x000ea20008000800 */
[----:B0-----:R-:W-:Y:S01]  /*0030*/  IADD3 R1, PT, PT, R1, -0x100, RZ ;  /* 0xffffff0001017810 */ /* 0x001fe20007ffe0ff */
[----:B------:R-:W1:Y:S03]  /*0040*/  S2R R0, SR_CTAID.X ;  /* 0x0000000000007919 */ /* 0x000e660000002500 */
[C---:B------:R-:W-:Y:S02]  /*0050*/  R2UR UR6, R1.reuse ;  /* 0x00000000010672ca */ /* 0x040fe400000e0000 */
[----:B------:R-:W-:Y:S02]  /*0060*/  R2UR UR13, R1 ;  /* 0x00000000010d72ca */ /* 0x000fe400000e0000 */
[----:B-1----:R-:W-:-:S04]  /*0070*/  LEA R41, R0, R37, 0x4 ;  /* 0x0000002500297211 */ /* 0x002fc800078e20ff */
[----:B--2---:R-:W-:-:S13]  /*0080*/  ISETP.GE.AND P0, PT, R41, UR4, PT ;  /* 0x0000000429007c0c */ /* 0x004fda000bf06270 */
[----:B------:R-:W-:Y:S05]  /*0090*/  @P0 EXIT ;  /* 0x000000000000094d */ /* 0x000fea0003800000 */
[----:B------:R-:W0:Y:S01]  /*00a0*/  S2UR UR5, SR_CgaCtaId ;  /* 0x00000000000579c3 */ /* 0x000e220000008800 */
[----:B------:R-:W1:Y:S01]  /*00b0*/  LDCU UR8, c[0x0][0x3b4] ;  /* 0x00007680ff0877ac */ /* 0x000e620008000800 */
[----:B------:R2:W-:Y:S01]  /*00c0*/  STL.128 [R1], RZ ;  /* 0x000000ff01007387 */ /* 0x0005e20000100c00 */
[----:B------:R-:W-:-:S03]  /*00d0*/  UMOV UR4, 0x400 ;  /* 0x0000040000047882 */ /* 0x000fc60000000000 */
[----:B------:R2:W-:Y:S01]  /*00e0*/  STL.128 [R1+0x10], RZ ;  /* 0x000010ff01007387 */ /* 0x0005e20000100c00 */
[----:B------:R-:W3:Y:S03]  /*00f0*/  LDCU.64 UR14, c[0x0][0x358] ;  /* 0x00006b00ff0e77ac */ /* 0x000ee60008000a00 */
[----:B------:R2:W-:Y:S01]  /*0100*/  STL.128 [R1+0x20], RZ ;  /* 0x000020ff01007387 */ /* 0x0005e20000100c00 */
[----:B------:R-:W-:-:S03]  /*0110*/  UIADD3 UR6, UPT, UPT, UR6, 0x20, URZ ;  /* 0x0000002006067890 */ /* 0x000fc6000fffe0ff */
[----:B------:R2:W-:Y:S04]  /*0120*/  STL.128 [R1+0x30], RZ ;  /* 0x000030ff01007387 */ /* 0x0005e80000100c00 */
[----:B------:R2:W-:Y:S01]  /*0130*/  STL.128 [R1+0x40], RZ ;  /* 0x000040ff01007387 */ /* 0x0005e20000100c00 */
[----:B-1----:R-:W-:-:S03]  /*0140*/  UISETP.GE.AND UP0, UPT, UR8, 0x1, UPT ;  /* 0x000000010800788c */ /* 0x002fc6000bf06270 */
[----:B------:R2:W-:Y:S01]  /*0150*/  STL.128 [R1+0x50], RZ ;  /* 0x000050ff01007387 */ /* 0x0005e20000100c00 */
[----:B0-----:R-:W-:-:S03]  /*0160*/  ULEA UR4, UR5, UR4, 0x18 ;  /* 0x0000000405047291 */ /* 0x001fc6000f8ec0ff */
[----:B------:R2:W-:Y:S04]  /*0170*/  STL.128 [R1+0x60], RZ ;  /* 0x000060ff01007387 */ /* 0x0005e80000100c00 */
[----:B------:R2:W-:Y:S01]  /*0180*/  STL.128 [R1+0x70], RZ ;  /* 0x000070ff01007387 */ /* 0x0005e20000100c00 */
[----:B------:R-:W-:-:S03]  /*0190*/  LEA R40, R37, UR4, 0x8 ;  /* 0x0000000425287c11 */ /* 0x000fc6000f8e40ff */
[----:B------:R2:W-:Y:S04]  /*01a0*/  STL.128 [R1+0x80], RZ ;  /* 0x000080ff01007387 */ /* 0x0005e80000100c00 */
[----:B------:R2:W-:Y:S04]  /*01b0*/  STL.128 [R1+0x90], RZ ;  /* 0x000090ff01007387 */ /* 0x0005e80000100c00 */
[----:B------:R2:W-:Y:S04]  /*01c0*/  STL.128 [R1+0xa0], RZ ;  /* 0x0000a0ff01007387 */ /* 0x0005e80000100c00 */
[----:B------:R2:W-:Y:S04]  /*01d0*/  STL.128 [R1+0xb0], RZ ;  /* 0x0000b0ff01007387 */ /* 0x0005e80000100c00 */
[----:B------:R2:W-:Y:S04]  /*01e0*/  STL.128 [R1+0xc0], RZ ;  /* 0x0000c0ff01007387 */ /* 0x0005e80000100c00 */
[----:B------:R2:W-:Y:S04]  /*01f0*/  STL.128 [R1+0xd0], RZ ;  /* 0x0000d0ff01007387 */ /* 0x0005e80000100c00 */
[----:B------:R2:W-:Y:S04]  /*0200*/  STL.128 [R1+0xe0], RZ ;  /* 0x0000e0ff01007387 */ /* 0x0005e80000100c00 */
[----:B------:R2:W-:Y:S01]  /*0210*/  STL.128 [R1+0xf0], RZ ;  /* 0x0000f0ff01007387 */ /* 0x0005e20000100c00 */
[----:B---3--:R-:W-:Y:S05]  /*0220*/  BRA.U !UP0, `(.L_x_0) ;  /* 0x0000000508987547 */ /* 0x008fea000b800000 */
[----:B------:R-:W-:Y:S01]  /*0230*/  UISETP.GE.U32.AND UP0, UPT, UR8, 0x10, UPT ;  /* 0x000000100800788c */ /* 0x000fe2000bf06070 */
[----:B------:R-:W-:Y:S01]  /*0240*/  HFMA2 R3, -RZ, RZ, 0, 0 ;  /* 0x00000000ff037431 */ /* 0x000fe200000001ff */
[----:B------:R-:W-:Y:S02]  /*0250*/  ULOP3.LUT UR4, UR8, 0xf, URZ, 0xc0, !UPT ;  /* 0x0000000f08047892 */ /* 0x000fe4000f8ec0ff */
[----:B------:R-:W-:Y:S02]  /*0260*/  IMAD R0, R41, UR8, RZ ;  /* 0x0000000829007c24 */ /* 0x000fe4000f8e02ff */
[----:B------:R-:W-:-:S03]  /*0270*/  UISETP.NE.AND UP1, UPT, UR4, URZ, UPT ;  /* 0x000000ff0400728c */ /* 0x000fc6000bf25270 */
[----:B------:R-:W-:Y:S08]  /*0280*/  BRA.U !UP0, `(.L_x_1) ;  /* 0x0000000108787547 */ /* 0x000ff0000b800000 */
[----:B------:R-:W-:Y:S01]  /*0290*/  ULOP3.LUT UR5, UR8, 0x7ffffff0, URZ, 0xc0, !UPT ;  /* 0x7ffffff008057892 */ /* 0x000fe2000f8ec0ff */
[----:B------:R-:W-:-:S05]  /*02a0*/  MOV R23, RZ ;  /* 0x000000ff00177202 */ /* 0x000fca0000000f00 */
[----:B------:R-:W-:-:S07]  /*02b0*/  MOV R3, UR5 ;  /* 0x0000000500037c02 */ /* 0x000fce0008000f00 */
.L_x_2:
[----:B0-----:R-:W0:Y:S01]  /*02c0*/  LDC.64 R20, c[0x0][0x380] ;  /* 0x0000e000ff147b82 */ /* 0x001e220000000a00 */
[----:B------:R-:W-:-:S05]  /*02d0*/  IADD3 R5, PT, PT, R0, R23, RZ ;  /* 0x0000001700057210 */ /* 0x000fca0007ffe0ff */
[----:B0-----:R-:W-:-:S05]  /*02e0*/  IMAD.WIDE.U32 R20, R5, 0x4, R20 ;  /* 0x0000000405147825 */ /* 0x001fca00078e0014 */
[----:B------:R-:W3:Y:S04]  /*02f0*/  LDG.E R4, desc[UR14][R20.64] ;  /* 0x0000000e14047981 */ /* 0x000ee8000c1e1900 */
[----:B------:R-:W3:Y:S04]  /*0300*/  LDG.E R5, desc[UR14][R20.64+0x4] ;  /* 0x0000040e14057981 */ /* 0x000ee8000c1e1900 */
[----:B------:R-:W3:Y:S04]  /*0310*/  LDG.E R6, desc[UR14][R20.64+0x8] ;  /* 0x0000080e14067981 */ /* 0x000ee8000c1e1900 */
[----:B------:R-:W3:Y:S04]  /*0320*/  LDG.E R7, desc[UR14][R20.64+0xc] ;  /* 0x00000c0e14077981 */ /* 0x000ee8000c1e1900 */
[----:B------:R-:W4:Y:S04]  /*0330*/  LDG.E R8, desc[UR14][R20.64+0x10] ;  /* 0x0000100e14087981 */ /* 0x000f28000c1e1900 */
[----:B------:R-:W4:Y:S04]  /*0340*/  LDG.E R9, desc[UR14][R20.64+0x14] ;  /* 0x0000140e14097981 */ /* 0x000f28000c1e1900 */
[----:B------:R-:W4:Y:S04]  /*0350*/  LDG.E R10, desc[UR14][R20.64+0x18] ;  /* 0x0000180e140a7981 */ /* 0x000f28000c1e1900 */
[----:B------:R-:W4:Y:S04]  /*0360*/  LDG.E R11, desc[UR14][R20.64+0x1c] ;  /* 0x00001c0e140b7981 */ /* 0x000f28000c1e1900 */
[----:B------:R-:W5:Y:S04]  /*0370*/  LDG.E R12, desc[UR14][R20.64+0x20] ;  /* 0x0000200e140c7981 */ /* 0x000f68000c1e1900 */
[----:B------:R-:W5:Y:S04]  /*0380*/  LDG.E R13, desc[UR14][R20.64+0x24] ;  /* 0x0000240e140d7981 */ /* 0x000f68000c1e1900 */
[----:B------:R-:W5:Y:S04]  /*0390*/  LDG.E R14, desc[UR14][R20.64+0x28] ;  /* 0x0000280e140e7981 */ /* 0x000f68000c1e1900 */
[----:B------:R-:W5:Y:S04]  /*03a0*/  LDG.E R15, desc[UR14][R20.64+0x2c] ;  /* 0x00002c0e140f7981 */ /* 0x000f68000c1e1900 */
[----:B------:R-:W2:Y:S04]  /*03b0*/  LDG.E R16, desc[UR14][R20.64+0x30] ;  /* 0x0000300e14107981 */ /* 0x000ea8000c1e1900 */
[----:B------:R-:W2:Y:S04]  /*03c0*/  LDG.E R17, desc[UR14][R20.64+0x34] ;  /* 0x0000340e14117981 */ /* 0x000ea8000c1e1900 */
[----:B------:R-:W2:Y:S04]  /*03d0*/  LDG.E R18, desc[UR14][R20.64+0x38] ;  /* 0x0000380e14127981 */ /* 0x000ea8000c1e1900 */
[----:B------:R-:W2:Y:S01]  /*03e0*/  LDG.E R19, desc[UR14][R20.64+0x3c] ;  /* 0x00003c0e14137981 */ /* 0x000ea2000c1e1900 */
[----:B------:R-:W-:-:S02]  /*03f0*/  LEA R2, R23, R40, 0x2 ;  /* 0x0000002817027211 */ /* 0x000fc400078e10ff */
[----:B------:R-:W-:-:S04]  /*0400*/  IADD3 R23, PT, PT, R23, 0x10, RZ ;  /* 0x0000001017177810 */ /* 0x000fc80007ffe0ff */
[----:B------:R-:W-:Y:S01]  /*0410*/  ISETP.NE.AND P0, PT, R23, R3, PT ;  /* 0x000000031700720c */ /* 0x000fe20003f05270 */
[----:B---3--:R0:W-:Y:S04]  /*0420*/  STS.128 [R2], R4 ;  /* 0x0000000402007388 */ /* 0x0081e80000000c00 */
[----:B----4-:R0:W-:Y:S04]  /*0430*/  STS.128 [R2+0x10], R8 ;  /* 0x0000100802007388 */ /* 0x0101e80000000c00 */
[----:B-----5:R0:W-:Y:S04]  /*0440*/  STS.128 [R2+0x20], R12 ;  /* 0x0000200c02007388 */ /* 0x0201e80000000c00 */
[----:B--2---:R0:W-:Y:S01]  /*0450*/  STS.128 [R2+0x30], R16 ;  /* 0x0000301002007388 */ /* 0x0041e20000000c00 */
[----:B------:R-:W-:Y:S05]  /*0460*/  @P0 BRA `(.L_x_2) ;  /* 0xfffffffc00940947 */ /* 0x000fea000383ffff */
.L_x_1:
[----:B------:R-:W-:Y:S05]  /*0470*/  BRA.U !UP1, `(.L_x_0) ;  /* 0x0000000509047547 */ /* 0x000fea000b800000 */
[----:B------:R-:W-:Y:S02]  /*0480*/  UISETP.GE.U32.AND UP0, UPT, UR4, 0x8, UPT ;  /* 0x000000080400788c */ /* 0x000fe4000bf06070 */
[----:B------:R-:W-:-:S04]  /*0490*/  ULOP3.LUT UR5, UR8, 0x7, URZ, 0xc0, !UPT ;  /* 0x0000000708057892 */ /* 0x000fc8000f8ec0ff */
[----:B------:R-:W-:-:S03]  /*04a0*/  UISETP.NE.AND UP1, UPT, UR5, URZ, UPT ;  /* 0x000000ff0500728c */ /* 0x000fc6000bf25270 */
[----:B------:R-:W-:Y:S08]  /*04b0*/  BRA.U !UP0, `(.L_x_3) ;  /* 0x0000000108687547 */ /* 0x000ff0000b800000 */
[----:B0-----:R-:W0:Y:S01]  /*04c0*/  LDC.64 R4, c[0x0][0x380] ;  /* 0x0000e000ff047b82 */ /* 0x001e220000000a00 */
[----:B------:R-:W1:Y:S01]  /*04d0*/  LDCU.64 UR10, c[0x0][0x380] ;  /* 0x00007000ff0a77ac */ /* 0x000e620008000a00 */
[CC--:B------:R-:W-:Y:S02]  /*04e0*/  IADD3 R2, P0, PT, R0.reuse, R3.reuse, RZ ;  /* 0x0000000300027210 */ /* 0x0c0fe40007f1e0ff */
[----:B------:R-:W-:Y:S02]  /*04f0*/  IADD3 R7, PT, PT, R0, R3, RZ ;  /* 0x0000000300077210 */ /* 0x000fe40007ffe0ff */
[----:B------:R-:W-:Y:S02]  /*0500*/  IADD3.X R9, PT, PT, RZ, RZ, RZ, P0, !PT ;  /* 0x000000ffff097210 */ /* 0x000fe400007fe4ff */
[----:B-1----:R-:W-:Y:S01]  /*0510*/  LEA R6, P0, R2, UR10, 0x2 ;  /* 0x0000000a02067c11 */ /* 0x002fe2000f8010ff */
[----:B0-----:R-:W-:-:S03]  /*0520*/  IMAD.WIDE.U32 R4, R7, 0x4, R4 ;  /* 0x0000000407047825 */ /* 0x001fc600078e0004 */
[----:B------:R-:W-:-:S03]  /*0530*/  LEA.HI.X R7, R2, UR11, R9, 0x2, P0 ;  /* 0x0000000b02077c11 */ /* 0x000fc600080f1409 */
[----:B------:R-:W3:Y:S04]  /*0540*/  LDG.E R4, desc[UR14][R4.64] ;  /* 0x0000000e04047981 */ /* 0x000ee8000c1e1900 */
[----:B------:R-:W4:Y:S04]  /*0550*/  LDG.E R2, desc[UR14][R6.64+0x4] ;  /* 0x0000040e06027981 */ /* 0x000f28000c1e1900 */
[----:B------:R-:W5:Y:S04]  /*0560*/  LDG.E R8, desc[UR14][R6.64+0x8] ;  /* 0x0000080e06087981 */ /* 0x000f68000c1e1900 */
[----:B------:R-:W2:Y:S04]  /*0570*/  LDG.E R10, desc[UR14][R6.64+0xc] ;  /* 0x00000c0e060a7981 */ /* 0x000ea8000c1e1900 */
[----:B------:R-:W2:Y:S04]  /*0580*/  LDG.E R12, desc[UR14][R6.64+0x10] ;  /* 0x0000100e060c7981 */ /* 0x000ea8000c1e1900 */
[----:B------:R-:W2:Y:S04]  /*0590*/  LDG.E R14, desc[UR14][R6.64+0x14] ;  /* 0x0000140e060e7981 */ /* 0x000ea8000c1e1900 */
[----:B------:R-:W2:Y:S04]  /*05a0*/  LDG.E R16, desc[UR14][R6.64+0x18] ;  /* 0x0000180e06107981 */ /* 0x000ea8000c1e1900 */
[----:B------:R-:W2:Y:S01]  /*05b0*/  LDG.E R18, desc[UR14][R6.64+0x1c] ;  /* 0x00001c0e06127981 */ /* 0x000ea2000c1e1900 */
[----:B------:R-:W-:-:S02]  /*05c0*/  LEA R9, R3, R40, 0x2 ;  /* 0x0000002803097211 */ /* 0x000fc400078e10ff */
[----:B------:R-:W-:-:S03]  /*05d0*/  IADD3 R3, PT, PT, R3, 0x8, RZ ;  /* 0x0000000803037810 */ /* 0x000fc60007ffe0ff */
[----:B---3--:R1:W-:Y:S04]  /*05e0*/  STS [R9], R4 ;  /* 0x0000000409007388 */ /* 0x0083e80000000800 */
[----:B----4-:R1:W-:Y:S04]  /*05f0*/  STS [R9+0x4], R2 ;  /* 0x0000040209007388 */ /* 0x0103e80000000800 */
[----:B-----5:R1:W-:Y:S04]  /*0600*/  STS [R9+0x8], R8 ;  /* 0x0000080809007388 */ /* 0x0203e80000000800 */
[----:B--2---:R1:W-:Y:S04]  /*0610*/  STS [R9+0xc], R10 ;  /* 0x00000c0a09007388 */ /* 0x0043e80000000800 */
[----:B------:R1:W-:Y:S04]  /*0620*/  STS [R9+0x10], R12 ;  /* 0x0000100c09007388 */ /* 0x0003e80000000800 */
[----:B------:R1:W-:Y:S04]  /*0630*/  STS [R9+0x14], R14 ;  /* 0x0000140e09007388 */ /* 0x0003e80000000800 */
[----:B------:R1:W-:Y:S04]  /*0640*/  STS [R9+0x18], R16 ;  /* 0x0000181009007388 */ /* 0x0003e80000000800 */
[----:B------:R1:W-:Y:S02]  /*0650*/  STS [R9+0x1c], R18 ;  /* 0x00001c1209007388 */ /* 0x0003e40000000800 */
.L_x_3:
[----:B------:R-:W-:Y:S05]  /*0660*/  BRA.U !UP1, `(.L_x_0) ;  /* 0x0000000109887547 */ /* 0x000fea000b800000 */
[----:B------:R-:W-:Y:S02]  /*0670*/  UISETP.GE.U32.AND UP0, UPT, UR5, 0x4, UPT ;  /* 0x000000040500788c */ /* 0x000fe4000bf06070 */
[----:B------:R-:W-:-:S04]  /*0680*/  ULOP3.LUT UR7, UR8, 0x3, URZ, 0xc0, !UPT ;  /* 0x0000000308077892 */ /* 0x000fc8000f8ec0ff */
[----:B------:R-:W-:-:S03]  /*0690*/  UISETP.NE.AND UP1, UPT, UR7, URZ, UPT ;  /* 0x000000ff0700728c */ /* 0x000fc6000bf25270 */
[----:B------:R-:W-:Y:S08]  /*06a0*/  BRA.U !UP0, `(.L_x_4) ;  /* 0x0000000108487547 */ /* 0x000ff0000b800000 */
[----:B01----:R-:W0:Y:S01]  /*06b0*/  LDC.64 R4, c[0x0][0x380] ;  /* 0x0000e000ff047b82 */ /* 0x003e220000000a00 */
        /* <DEDUP_REMOVED lines=10> */
[----:B------:R-:W2:Y:S01]  /*0760*/  LDG.E R10, desc[UR14][R6.64+0xc] ;  /* 0x00000c0e060a7981 */ /* 0x000ea2000c1e1900 */
[----:B------:R-:W-:-:S02]  /*0770*/  LEA R9, R3, R40, 0x2 ;  /* 0x0000002803097211 */ /* 0x000fc400078e10ff */
[----:B------:R-:W-:-:S03]  /*0780*/  IADD3 R3, PT, PT, R3, 0x4, RZ ;  /* 0x0000000403037810 */ /* 0x000fc60007ffe0ff */
[----:B---3--:R3:W-:Y:S04]  /*0790*/  STS [R9], R4 ;  /* 0x0000000409007388 */ /* 0x0087e80000000800 */
[----:B----4-:R3:W-:Y:S04]  /*07a0*/  STS [R9+0x4], R2 ;  /* 0x0000040209007388 */ /* 0x0107e80000000800 */
[----:B-----5:R3:W-:Y:S04]  /*07b0*/  STS [R9+0x8], R8 ;  /* 0x0000080809007388 */ /* 0x0207e80000000800 */
[----:B--2---:R3:W-:Y:S02]  /*07c0*/  STS [R9+0xc], R10 ;  /* 0x00000c0a09007388 */ /* 0x0047e40000000800 */
.L_x_4:
[----:B------:R-:W-:Y:S05]  /*07d0*/  BRA.U !UP1, `(.L_x_0) ;  /* 0x00000001092c7547 */ /* 0x000fea000b800000 */
[----:B0-----:R-:W0:Y:S01]  /*07e0*/  LDC.64 R6, c[0x0][0x380] ;  /* 0x0000e000ff067b82 */ /* 0x001e220000000a00 */
[----:B------:R-:W-:-:S05]  /*07f0*/  UMOV UR4, URZ ;  /* 0x000000ff00047c82 */ /* 0x000fca0008000000 */
.L_x_5:
[----:B------:R-:W-:-:S05]  /*0800*/  IADD3 R5, PT, PT, R0, R3, RZ ;  /* 0x0000000300057210 */ /* 0x000fca0007ffe0ff */
[----:B01-34-:R-:W-:-:S06]  /*0810*/  IMAD.WIDE.U32 R4, R5, 0x4, R6 ;  /* 0x0000000405047825 */ /* 0x01bfcc00078e0006 */
[----:B------:R-:W3:Y:S01]  /*0820*/  LDG.E R4, desc[UR14][R4.64] ;  /* 0x0000000e04047981 */ /* 0x000ee2000c1e1900 */
[C---:B------:R-:W-:Y:S01]  /*0830*/  LEA R9, R3.reuse, R40, 0x2 ;  /* 0x0000002803097211 */ /* 0x040fe200078e10ff */
[----:B------:R-:W-:Y:S01]  /*0840*/  UIADD3 UR4, UPT, UPT, UR4, 0x1, URZ ;  /* 0x0000000104047890 */ /* 0x000fe2000fffe0ff */
[----:B------:R-:W-:-:S03]  /*0850*/  IADD3 R3, PT, PT, R3, 0x1, RZ ;  /* 0x0000000103037810 */ /* 0x000fc60007ffe0ff */
[----:B------:R-:W-:Y:S01]  /*0860*/  UISETP.NE.AND UP0, UPT, UR4, UR7, UPT ;  /* 0x000000070400728c */ /* 0x000fe2000bf05270 */
[----:B---3--:R4:W-:Y:S08]  /*0870*/  STS [R9], R4 ;  /* 0x0000000409007388 */ /* 0x0089f00000000800 */
[----:B------:R-:W-:Y:S05]  /*0880*/  BRA.U UP0, `(.L_x_5) ;  /* 0xfffffffd00dc7547 */ /* 0x000fea000b83ffff */
.L_x_0:
[----:B------:R-:W-:-:S04]  /*0890*/  I2FP.F32.S32 R0, UR8 ;  /* 0x0000000800007c45 */ /* 0x000fc80008201400 */
[----:B01-3--:R-:W-:Y:S01]  /*08a0*/  IADD3 R2, PT, PT, R0, -0xd000000, RZ ;  /* 0xf300000000027810 */ /* 0x00bfe20007ffe0ff */
[----:B------:R0:W1:Y:S03]  /*08b0*/  MUFU.RSQ R3, R0 ;  /* 0x0000000000037308 */ /* 0x0000660000001400 */
[----:B------:R-:W-:-:S13]  /*08c0*/  ISETP.GT.U32.AND P0, PT, R2, 0x727fffff, PT ;  /* 0x727fffff0200780c */ /* 0x000fda0003f04070 */
[----:B0-----:R-:W-:Y:S05]  /*08d0*/  @!P0 BRA `(.L_x_6) ;  /* 0x00000000000c8947 */ /* 0x001fea0003800000 */
[----:B----4-:R-:W-:-:S07]  /*08e0*/  MOV R4, 0x900 ;  /* 0x0000090000047802 */ /* 0x010fce0000000f00 */
[----:B-12---:R-:W-:Y:S05]  /*08f0*/  CALL.REL.NOINC `($__internal_1_$__cuda_sm20_sqrt_rn_f32_slowpath) ;  /* 0x0000004c00fc7944 */ /* 0x006fea0003c00000 */
[----:B------:R-:W-:Y:S05]  /*0900*/  BRA `(.L_x_7) ;  /* 0x0000000000107947 */ /* 0x000fea0003800000 */
.L_x_6:
[----:B-1----:R-:W-:Y:S01]  /*0910*/  FMUL.FTZ R5, R0, R3 ;  /* 0x0000000300057220 */ /* 0x002fe20000410000 */
[----:B------:R-:W-:-:S03]  /*0920*/  FMUL.FTZ R3, R3, 0.5 ;  /* 0x3f00000003037820 */ /* 0x000fc60000410000 */
[----:B------:R-:W-:-:S04]  /*0930*/  FFMA R0, -R5, R5, R0 ;  /* 0x0000000505007223 */ /* 0x000fc80000000100 */
[----:B------:R-:W-:-:S07]  /*0940*/  FFMA R0, R0, R3, R5 ;  /* 0x0000000300007223 */ /* 0x000fce0000000005 */
.L_x_7:
[----:B------:R-:W-:-:S04]  /*0950*/  IADD3 R2, PT, PT, R0, 0x1800000, RZ ;  /* 0x0180000000027810 */ /* 0x000fc80007ffe0ff */
[----:B------:R-:W-:-:S04]  /*0960*/  LOP3.LUT R2, R2, 0x7f800000, RZ, 0xc0, !PT ;  /* 0x7f80000002027812 */ /* 0x000fc800078ec0ff */
[----:B------:R-:W-:-:S13]  /*0970*/  ISETP.GT.U32.AND P0, PT, R2, 0x1ffffff, PT ;  /* 0x01ffffff0200780c */ /* 0x000fda0003f04070 */
[----:B------:R-:W-:Y:S05]  /*0980*/  @P0 BRA `(.L_x_8) ;  /* 0x00000000000c0947 */ /* 0x000fea0003800000 */
[----:B------:R-:W-:-:S07]  /*0990*/  MOV R7, 0x9b0 ;  /* 0x000009b000077802 */ /* 0x000fce0000000f00 */
[----:B--2-4-:R-:W-:Y:S05]  /*09a0*/  CALL.REL.NOINC `($__internal_0_$__cuda_sm20_rcp_rn_f32_slowpath) ;  /* 0x0000004800fc7944 */ /* 0x014fea0003c00000 */
[----:B------:R-:W-:Y:S05]  /*09b0*/  BRA `(.L_x_9) ;  /* 0x0000000000107947 */ /* 0x000fea0003800000 */
.L_x_8:
[----:B------:R-:W0:Y:S02]  /*09c0*/  MUFU.RCP R39, R0 ;  /* 0x0000000000277308 */ /* 0x000e240000001000 */
[----:B0-----:R-:W-:-:S04]  /*09d0*/  FFMA R2, R39, R0, -1 ;  /* 0xbf80000027027423 */ /* 0x001fc80000000000 */
[----:B------:R-:W-:-:S04]  /*09e0*/  FADD.FTZ R2, -R2, -RZ ;  /* 0x800000ff02027221 */ /* 0x000fc80000010100 */
[----:B------:R-:W-:-:S07]  /*09f0*/  FFMA R39, R39, R2, R39 ;  /* 0x0000000227277223 */ /* 0x000fce0000000027 */
.L_x_9:
[----:B------:R-:W0:Y:S01]  /*0a00*/  LDCU.64 UR8, c[0x0][0x3b0] ;  /* 0x00007600ff0877ac */ /* 0x000e220008000a00 */
[----:B------:R-:W1:Y:S01]  /*0a10*/  S2UR UR10, SR_CgaCtaId ;  /* 0x00000000000a79c3 */ /* 0x000e620000008800 */
[----:B------:R-:W-:Y:S01]  /*0a20*/  HFMA2 R36, -RZ, RZ, 0, 0 ;  /* 0x00000000ff247431 */ /* 0x000fe200000001ff */
[----:B------:R-:W-:Y:S01]  /*0a30*/  MOV R3, 0xff800000 ;  /* 0xff80000000037802 */ /* 0x000fe20000000f00 */
[----:B0-----:R-:W-:Y:S02]  /*0a40*/  UIADD3 UR19, UPT, UPT, UR9, -0x1, URZ ;  /* 0xffffffff09137890 */ /* 0x001fe4000fffe0ff */
[----:B------:R-:W-:Y:S02]  /*0a50*/  ULOP3.LUT UR18, UR9, 0x7, URZ, 0xc0, !UPT ;  /* 0x0000000709127892 */ /* 0x000fe4000f8ec0ff */
[----:B------:R-:W-:Y:S02]  /*0a60*/  ULOP3.LUT UR17, UR9, 0x3, URZ, 0xc0, !UPT ;  /* 0x0000000309117892 */ /* 0x000fe4000f8ec0ff */
[----:B------:R-:W-:-:S02]  /*0a70*/  ULOP3.LUT UR16, UR9, 0xf, URZ, 0xc0, !UPT ;  /* 0x0000000f09107892 */ /* 0x000fc4000f8ec0ff */
[----:B------:R-:W-:Y:S02]  /*0a80*/  ULOP3.LUT UR20, UR9, 0x7ffffff8, URZ, 0xc0, !UPT ;  /* 0x7ffffff809147892 */ /* 0x000fe4000f8ec0ff */
[----:B------:R-:W-:Y:S02]  /*0a90*/  ULOP3.LUT UR21, UR9, 0x1, URZ, 0xc0, !UPT ;  /* 0x0000000109157892 */ /* 0x000fe4000f8ec0ff */
[----:B------:R-:W-:Y:S02]  /*0aa0*/  ULOP3.LUT UR22, UR9, 0x7ffffff0, URZ, 0xc0, !UPT ;  /* 0x7ffffff009167892 */ /* 0x000fe4000f8ec0ff */
[----:B------:R-:W-:Y:S02]  /*0ab0*/  ULOP3.LUT UR7, UR9, 0x7ffffffc, URZ, 0xc0, !UPT ;  /* 0x7ffffffc09077892 */ /* 0x000fe4000f8ec0ff */
[----:B------:R-:W-:Y:S01]  /*0ac0*/  UIADD3 UR8, UPT, UPT, UR8, 0xf, URZ ;  /* 0x0000000f08087890 */ /* 0x000fe2000fffe0ff */
[----:B------:R-:W-:Y:S01]  /*0ad0*/  UMOV UR9, 0x400 ;  /* 0x0000040000097882 */ /* 0x000fe20000000000 */
[----:B------:R-:W-:-:S02]  /*0ae0*/  UIADD3 UR23, UPT, UPT, UR16, -0x1, URZ ;  /* 0xffffffff10177890 */ /* 0x000fc4000fffe0ff */
[----:B------:R-:W-:Y:S02]  /*0af0*/  UIADD3 UR4, UPT, UPT, UR9, 0x1000, URZ ;  /* 0x0000100009047890 */ /* 0x000fe4000fffe0ff */
[----:B------:R-:W-:Y:S02]  /*0b00*/  UIADD3 UR5, UPT, UPT, UR9, 0x2000, URZ ;  /* 0x0000200009057890 */ /* 0x000fe4000fffe0ff */
[----:B------:R-:W-:Y:S02]  /*0b10*/  UIADD3 UR9, UPT, UPT, UR9, 0x3000, URZ ;  /* 0x0000300009097890 */ /* 0x000fe4000fffe0ff */
[----:B-1----:R-:W-:Y:S02]  /*0b20*/  ULEA UR4, UR10, UR4, 0x18 ;  /* 0x000000040a047291 */ /* 0x002fe4000f8ec0ff */
[----:B------:R-:W-:Y:S02]  /*0b30*/  ULEA UR5, UR10, UR5, 0x18 ;  /* 0x000000050a057291 */ /* 0x000fe4000f8ec0ff */
[----:B------:R-:W-:-:S02]  /*0b40*/  ULEA UR10, UR10, UR9, 0x18 ;  /* 0x000000090a0a7291 */ /* 0x000fc4000f8ec0ff */
[C---:B------:R-:W-:Y:S01]  /*0b50*/  LEA R38, R37.reuse, UR4, 0x8 ;  /* 0x0000000425267c11 */ /* 0x040fe2000f8e40ff */
[----:B------:R-:W-:Y:S01]  /*0b60*/  USHF.R.U32.HI UR8, URZ, 0x4, UR8 ;  /* 0x00000004ff087899 */ /* 0x000fe20008011608 */
[C---:B------:R-:W-:Y:S01]  /*0b70*/  LEA R2, R37.reuse, UR5, 0x8 ;  /* 0x0000000525027c11 */ /* 0x040fe2000f8e40ff */
[----:B------:R-:W-:Y:S01]  /*0b80*/  UIADD3 UR9, UPT, UPT, -UR20, URZ, URZ ;  /* 0x000000ff14097290 */ /* 0x000fe2000fffe1ff */
[----:B------:R-:W-:Y:S01]  /*0b90*/  LEA R0, R37, UR10, 0x6 ;  /* 0x0000000a25007c11 */ /* 0x000fe2000f8e30ff */
[----:B------:R-:W-:-:S10]  /*0ba0*/  UMOV UR4, URZ ;  /* 0x000000ff00047c82 */ /* 0x000fd40008000000 */
.L_x_48:
[----:B0-----:R-:W0:Y:S01]  /*0bb0*/  LDCU UR5, c[0x0][0x3b0] ;  /* 0x00007600ff0577ac */ /* 0x001e220008000800 */
[----:B------:R-:W-:Y:S01]  /*0bc0*/  BSSY.RECONVERGENT B0, `(.L_x_10) ;  /* 0x0000122000007945 */ /* 0x000fe20003800200 */
[----:B------:R-:W-:Y:S02]  /*0bd0*/  USHF.L.U32 UR10, UR4, 0x4, URZ ;  /* 0x00000004040a7899 */ /* 0x000fe400080006ff */
[----:B------:R-:W-:-:S04]  /*0be0*/  UIADD3 UR36, UPT, UPT, UR18, -0x1, URZ ;  /* 0xffffffff12247890 */ /* 0x000fc8000fffe0ff */
[----:B------:R-:W-:Y:S02]  /*0bf0*/  IADD3 R5, PT, PT, R37, UR10, RZ ;  /* 0x0000000a25057c10 */ /* 0x000fe4000fffe0ff */
[----:B01----:R-:W-:-:S04]  /*0c00*/  MOV R20, UR5 ;  /* 0x0000000500147c02 */ /* 0x003fc80008000f00 */
[----:B------:R-:W-:-:S13]  /*0c10*/  ISETP.GE.AND P0, PT, R5, R20, PT ;  /* 0x000000140500720c */ /* 0x000fda0003f06270 */
[----:B---3--:R-:W-:Y:S05]  /*0c20*/  @!P0 BRA `(.L_x_11) ;  /* 0x0000000400208947 */ /* 0x008fea0003800000 */
[----:B------:R-:W0:Y:S02]  /*0c30*/  LDCU UR5, c[0x0][0x3b4] ;  /* 0x00007680ff0577ac */ /* 0x000e240008000800 */
[----:B0-----:R-:W-:-:S06]  /*0c40*/  UISETP.GE.AND UP0, UPT, UR5, 0x1, UPT ;  /* 0x000000010500788c */ /* 0x001fcc000bf06270 */
[----:B------:R-:W-:-:S13]  /*0c50*/  PLOP3.LUT P0, PT, PT, PT, UP0, 0x80, 0x8 ;  /* 0x000000000008781c */ /* 0x000fda0003f0f008 */
[----:B------:R-:W-:Y:S05]  /*0c60*/  @!P0 BRA `(.L_x_12) ;  /* 0x00000010005c8947 */ /* 0x000fea0003800000 */
[----:B------:R-:W-:Y:S01]  /*0c70*/  UISETP.GE.U32.AND UP0, UPT, UR19, 0x7, UPT ;  /* 0x000000071300788c */ /* 0x000fe2000bf06070 */
[----:B------:R-:W-:-:S08]  /*0c80*/  HFMA2 R5, -RZ, RZ, 0, 0 ;  /* 0x00000000ff057431 */ /* 0x000fd000000001ff */
[----:B------:R-:W-:Y:S05]  /*0c90*/  BRA.U !UP0, `(.L_x_13) ;  /* 0x0000000108807547 */ /* 0x000fea000b800000 */
[----:B------:R-:W0:Y:S01]  /*0ca0*/  S2UR UR12, SR_CgaCtaId ;  /* 0x00000000000c79c3 */ /* 0x000e220000008800 */
[----:B------:R-:W-:Y:S01]  /*0cb0*/  UMOV UR5, 0x400 ;  /* 0x0000040000057882 */ /* 0x000fe20000000000 */
[----:B----4-:R-:W-:Y:S01]  /*0cc0*/  LEA R4, R37, 0x10, 0x8 ;  /* 0x0000001025047811 */ /* 0x010fe200078e40ff */
[----:B------:R-:W-:Y:S02]  /*0cd0*/  UIADD3 UR11, UPT, UPT, UR5, 0x1000, URZ ;  /* 0x00001000050b7890 */ /* 0x000fe4000fffe0ff */
[----:B------:R-:W-:Y:S02]  /*0ce0*/  UIADD3 UR5, UPT, UPT, UR5, 0x2000, URZ ;  /* 0x0000200005057890 */ /* 0x000fe4000fffe0ff */
[----:B0-----:R-:W-:Y:S02]  /*0cf0*/  ULEA UR11, UR12, UR11, 0x18 ;  /* 0x0000000b0c0b7291 */ /* 0x001fe4000f8ec0ff */
[----:B------:R-:W-:-:S04]  /*0d00*/  ULEA UR5, UR12, UR5, 0x18 ;  /* 0x000000050c057291 */ /* 0x000fc8000f8ec0ff */
[C---:B------:R-:W-:Y:S02]  /*0d10*/  IADD3 R5, PT, PT, R4.reuse, UR11, RZ ;  /* 0x0000000b04057c10 */ /* 0x040fe4000fffe0ff */
[----:B------:R-:W-:Y:S01]  /*0d20*/  IADD3 R4, PT, PT, R4, UR5, RZ ;  /* 0x0000000504047c10 */ /* 0x000fe2000fffe0ff */
[----:B------:R-:W-:-:S06]  /*0d30*/  UMOV UR5, UR9 ;  /* 0x0000000900057c82 */ /* 0x000fcc0008000000 */
.L_x_14:
[----:B------:R-:W-:Y:S01]  /*0d40*/  STS [R5+-0x10], RZ ;  /* 0xfffff0ff05007388 */ /* 0x000fe20000000800 */
[----:B------:R-:W-:-:S03]  /*0d50*/  UIADD3 UR5, UPT, UPT, UR5, 0x8, URZ ;  /* 0x0000000805057890 */ /* 0x000fc6000fffe0ff */
[----:B------:R-:W-:Y:S01]  /*0d60*/  STS [R4+-0x10], RZ ;  /* 0xfffff0ff04007388 */ /* 0x000fe20000000800 */
[----:B------:R-:W-:-:S03]  /*0d70*/  UISETP.NE.AND UP0, UPT, UR5, URZ, UPT ;  /* 0x000000ff0500728c */ /* 0x000fc6000bf05270 */
[----:B------:R-:W-:Y:S04]  /*0d80*/  STS [R5+-0xc], RZ ;  /* 0xfffff4ff05007388 */ /* 0x000fe80000000800 */
[----:B------:R-:W-:Y:S04]  /*0d90*/  STS [R4+-0xc], RZ ;  /* 0xfffff4ff04007388 */ /* 0x000fe80000000800 */
[----:B------:R-:W-:Y:S04]  /*0da0*/  STS [R5+-0x8], RZ ;  /* 0xfffff8ff05007388 */ /* 0x000fe80000000800 */
[----:B------:R-:W-:Y:S04]  /*0db0*/  STS [R4+-0x8], RZ ;  /* 0xfffff8ff04007388 */ /* 0x000fe80000000800 */
[----:B------:R-:W-:Y:S04]  /*0dc0*/  STS [R5+-0x4], RZ ;  /* 0xfffffcff05007388 */ /* 0x000fe80000000800 */
[----:B------:R-:W-:Y:S04]  /*0dd0*/  STS [R4+-0x4], RZ ;  /* 0xfffffcff04007388 */ /* 0x000fe80000000800 */
[----:B------:R-:W-:Y:S04]  /*0de0*/  STS [R5], RZ ;  /* 0x000000ff05007388 */ /* 0x000fe80000000800 */
[----:B------:R-:W-:Y:S04]  /*0df0*/  STS [R4], RZ ;  /* 0x000000ff04007388 */ /* 0x000fe80000000800 */
[----:B------:R-:W-:Y:S04]  /*0e00*/  STS [R5+0x4], RZ ;  /* 0x000004ff05007388 */ /* 0x000fe80000000800 */
[----:B------:R-:W-:Y:S04]  /*0e10*/  STS [R4+0x4], RZ ;  /* 0x000004ff04007388 */ /* 0x000fe80000000800 */
[----:B------:R-:W-:Y:S04]  /*0e20*/  STS [R5+0x8], RZ ;  /* 0x000008ff05007388 */ /* 0x000fe80000000800 */
[----:B------:R-:W-:Y:S04]  /*0e30*/  STS [R4+0x8], RZ ;  /* 0x000008ff04007388 */ /* 0x000fe80000000800 */
[----:B------:R0:W-:Y:S04]  /*0e40*/  STS [R5+0xc], RZ ;  /* 0x00000cff05007388 */ /* 0x0001e80000000800 */
[----:B------:R1:W-:Y:S01]  /*0e50*/  STS [R4+0xc], RZ ;  /* 0x00000cff04007388 */ /* 0x0003e20000000800 */
[----:B0-----:R-:W-:-:S02]  /*0e60*/  IADD3 R5, PT, PT, R5, 0x20, RZ ;  /* 0x0000002005057810 */ /* 0x001fc40007ffe0ff */
[----:B-1----:R-:W-:Y:S01]  /*0e70*/  IADD3 R4, PT, PT, R4, 0x20, RZ ;  /* 0x0000002004047810 */ /* 0x002fe20007ffe0ff */
[----:B------:R-:W-:Y:S06]  /*0e80*/  BRA.U UP0, `(.L_x_14) ;  /* 0xfffffffd00ac7547 */ /* 0x000fec000b83ffff */
[----:B------:R-:W-:-:S07]  /*0e90*/  MOV R5, UR20 ;  /* 0x0000001400057c02 */ /* 0x000fce0008000f00 */
.L_x_13:
[----:B------:R-:W-:-:S09]  /*0ea0*/  UISETP.NE.AND UP0, UPT, UR18, URZ, UPT ;  /* 0x000000ff1200728c */ /* 0x000fd2000bf05270 */
[----:B------:R-:W-:Y:S05]  /*0eb0*/  BRA.U !UP0, `(.L_x_12) ;  /* 0x0000000d08c87547 */ /* 0x000fea000b800000 */
[----:B------:R-:W-:Y:S02]  /*0ec0*/  UISETP.GE.U32.AND UP0, UPT, UR36, 0x3, UPT ;  /* 0x000000032400788c */ /* 0x000fe4000bf06070 */
[----:B------:R-:W-:-:S07]  /*0ed0*/  UISETP.NE.AND UP1, UPT, UR17, URZ, UPT ;  /* 0x000000ff1100728c */ /* 0x000fce000bf25270 */
[----:B------:R-:W-:Y:S05]  /*0ee0*/  BRA.U !UP0, `(.L_x_15) ;  /* 0x00000001082c7547 */ /* 0x000fea000b800000 */
[C---:B----4-:R-:W-:Y:S02]  /*0ef0*/  LEA R4, R5.reuse, R38, 0x2 ;  /* 0x0000002605047211 */ /* 0x050fe400078e10ff */
[C---:B------:R-:W-:Y:S02]  /*0f00*/  LEA R6, R5.reuse, R2, 0x2 ;  /* 0x0000000205067211 */ /* 0x040fe400078e10ff */
[----:B------:R-:W-:Y:S01]  /*0f10*/  IADD3 R5, PT, PT, R5, 0x4, RZ ;  /* 0x0000000405057810 */ /* 0x000fe20007ffe0ff */
[----:B------:R0:W-:Y:S04]  /*0f20*/  STS [R4], RZ ;  /* 0x000000ff04007388 */ /* 0x0001e80000000800 */
[----:B------:R0:W-:Y:S04]  /*0f30*/  STS [R6], RZ ;  /* 0x000000ff06007388 */ /* 0x0001e80000000800 */
[----:B------:R0:W-:Y:S04]  /*0f40*/  STS [R4+0x4], RZ ;  /* 0x000004ff04007388 */ /* 0x0001e80000000800 */
[----:B------:R0:W-:Y:S04]  /*0f50*/  STS [R6+0x4], RZ ;  /* 0x000004ff06007388 */ /* 0x0001e80000000800 */
[----:B------:R0:W-:Y:S04]  /*0f60*/  STS [R4+0x8], RZ ;  /* 0x000008ff04007388 */ /* 0x0001e80000000800 */
[----:B------:R0:W-:Y:S04]  /*0f70*/  STS [R6+0x8], RZ ;  /* 0x000008ff06007388 */ /* 0x0001e80000000800 */
[----:B------:R0:W-:Y:S04]  /*0f80*/  STS [R4+0xc], RZ ;  /* 0x00000cff04007388 */ /* 0x0001e80000000800 */
[----:B------:R0:W-:Y:S02]  /*0f90*/  STS [R6+0xc], RZ ;  /* 0x00000cff06007388 */ /* 0x0001e40000000800 */
.L_x_15:
[----:B------:R-:W-:Y:S05]  /*0fa0*/  BRA.U !UP1, `(.L_x_12) ;  /* 0x0000000d098c7547 */ /* 0x000fea000b800000 */
[----:B------:R-:W-:Y:S02]  /*0fb0*/  UISETP.NE.AND UP0, UPT, UR17, 0x1, UPT ;  /* 0x000000011100788c */ /* 0x000fe4000bf05270 */
[----:B------:R-:W-:-:S07]  /*0fc0*/  UISETP.NE.AND UP1, UPT, UR21, URZ, UPT ;  /* 0x000000ff1500728c */ /* 0x000fce000bf25270 */
[----:B------:R-:W-:Y:S05]  /*0fd0*/  BRA.U !UP0, `(.L_x_16) ;  /* 0x00000001081c7547 */ /* 0x000fea000b800000 */
[C---:B0---4-:R-:W-:Y:S02]  /*0fe0*/  LEA R4, R5.reuse, R38, 0x2 ;  /* 0x0000002605047211 */ /* 0x051fe400078e10ff */
[C---:B------:R-:W-:Y:S02]  /*0ff0*/  LEA R6, R5.reuse, R2, 0x2 ;  /* 0x0000000205067211 */ /* 0x040fe400078e10ff */
[----:B------:R-:W-:Y:S01]  /*1000*/  IADD3 R5, PT, PT, R5, 0x2, RZ ;  /* 0x0000000205057810 */ /* 0x000fe20007ffe0ff */
[----:B------:R1:W-:Y:S04]  /*1010*/  STS [R4], RZ ;  /* 0x000000ff04007388 */ /* 0x0003e80000000800 */
[----:B------:R1:W-:Y:S04]  /*1020*/  STS [R6], RZ ;  /* 0x000000ff06007388 */ /* 0x0003e80000000800 */
[----:B------:R1:W-:Y:S04]  /*1030*/  STS [R4+0x4], RZ ;  /* 0x000004ff04007388 */ /* 0x0003e80000000800 */
[----:B------:R1:W-:Y:S02]  /*1040*/  STS [R6+0x4], RZ ;  /* 0x000004ff06007388 */ /* 0x0003e40000000800 */
.L_x_16:
[----:B------:R-:W-:Y:S05]  /*1050*/  BRA.U !UP1, `(.L_x_12) ;  /* 0x0000000d09607547 */ /* 0x000fea000b800000 */
[C---:B01--4-:R-:W-:Y:S02]  /*1060*/  LEA R4, R5.reuse, R38, 0x2 ;  /* 0x0000002605047211 */ /* 0x053fe400078e10ff */
[----:B------:R-:W-:-:S03]  /*1070*/  LEA R5, R5, R2, 0x2 ;  /* 0x0000000205057211 */ /* 0x000fc600078e10ff */
[----:B------:R3:W-:Y:S04]  /*1080*/  STS [R4], RZ ;  /* 0x000000ff04007388 */ /* 0x0007e80000000800 */
[----:B------:R3:W-:Y:S01]  /*1090*/  STS [R5], RZ ;  /* 0x000000ff05007388 */ /* 0x0007e20000000800 */
[----:B------:R-:W-:Y:S05]  /*10a0*/  BRA `(.L_x_12) ;  /* 0x0000000c004c7947 */ /* 0x000fea0003800000 */
.L_x_11:
[----:B------:R-:W0:Y:S02]  /*10b0*/  LDCU UR5, c[0x0][0x3b4] ;  /* 0x00007680ff0577ac */ /* 0x000e240008000800 */
[----:B0-----:R-:W-:-:S06]  /*10c0*/  UISETP.GE.AND UP0, UPT, UR5, 0x1, UPT ;  /* 0x000000010500788c */ /* 0x001fcc000bf06270 */
[----:B------:R-:W-:-:S13]  /*10d0*/  PLOP3.LUT P0, PT, PT, PT, UP0, 0x80, 0x8 ;  /* 0x000000000008781c */ /* 0x000fda0003f0f008 */
[----:B------:R-:W-:Y:S05]  /*10e0*/  @!P0 BRA `(.L_x_12) ;  /* 0x0000000c003c8947 */ /* 0x000fea0003800000 */
[----:B------:R-:W-:Y:S01]  /*10f0*/  UISETP.GE.U32.AND UP0, UPT, UR19, 0xf, UPT ;  /* 0x0000000f1300788c */ /* 0x000fe2000bf06070 */
[----:B----4-:R-:W-:Y:S01]  /*1100*/  IMAD R4, R5, UR5, RZ ;  /* 0x0000000505047c24 */ /* 0x010fe2000f8e02ff */
[----:B------:R-:W-:-:S07]  /*1110*/  MOV R5, RZ ;  /* 0x000000ff00057202 */ /* 0x000fce0000000f00 */
[----:B------:R-:W-:Y:S05]  /*1120*/  BRA.U !UP0, `(.L_x_17) ;  /* 0x0000000508307547 */ /* 0x000fea000b800000 */
[----:B------:R-:W-:-:S07]  /*1130*/  HFMA2 R5, -RZ, RZ, 0, 0 ;  /* 0x00000000ff057431 */ /* 0x000fce00000001ff */
.L_x_18:
[----:B0-----:R-:W0:Y:S01]  /*1140*/  LDC.64 R6, c[0x0][0x388] ;  /* 0x0000e200ff067b82 */ /* 0x001e220000000a00 */
[----:B------:R-:W-:-:S07]  /*1150*/  IADD3 R11, PT, PT, R4, R5, RZ ;  /* 0x00000005040b7210 */ /* 0x000fce0007ffe0ff */
[----:B------:R-:W1:Y:S01]  /*1160*/  LDC.64 R8, c[0x0][0x390] ;  /* 0x0000e400ff087b82 */ /* 0x000e620000000a00 */
[----:B0-----:R-:W-:-:S05]  /*1170*/  IMAD.WIDE.U32 R6, R11, 0x4, R6 ;  /* 0x000000040b067825 */ /* 0x001fca00078e0006 */
[----:B------:R-:W3:Y:S01]  /*1180*/  LDG.E R16, desc[UR14][R6.64] ;  /* 0x0000000e06107981 */ /* 0x000ee2000c1e1900 */
[----:B-1----:R-:W-:-:S03]  /*1190*/  IMAD.WIDE.U32 R8, R11, 0x4, R8 ;  /* 0x000000040b087825 */ /* 0x002fc600078e0008 */
[----:B------:R-:W4:Y:S04]  /*11a0*/  LDG.E R18, desc[UR14][R6.64+0x4] ;  /* 0x0000040e06127981 */ /* 0x000f28000c1e1900 */
[----:B------:R-:W5:Y:S04]  /*11b0*/  LDG.E R13, desc[UR14][R8.64] ;  /* 0x0000000e080d7981 */ /* 0x000f68000c1e1900 */
[----:B------:R-:W2:Y:S04]  /*11c0*/  LDG.E R15, desc[UR14][R8.64+0x4] ;  /* 0x0000040e080f7981 */ /* 0x000ea8000c1e1900 */
[----:B------:R-:W2:Y:S01]  /*11d0*/  LDG.E R22, desc[UR14][R6.64+0x8] ;  /* 0x0000080e06167981 */ /* 0x000ea2000c1e1900 */
[----:B------:R-:W-:-:S02]  /*11e0*/  LEA R11, R5, R38, 0x2 ;  /* 0x00000026050b7211 */ /* 0x000fc400078e10ff */
[C---:B------:R-:W-:Y:S01]  /*11f0*/  LEA R10, R5.reuse, R2, 0x2 ;  /* 0x00000002050a7211 */ /* 0x040fe200078e10ff */
[----:B------:R-:W2:Y:S04]  /*1200*/  LDG.E R17, desc[UR14][R8.64+0x8] ;  /* 0x0000080e08117981 */ /* 0x000ea8000c1e1900 */
        /* <DEDUP_REMOVED lines=21> */
[----:B---3--:R0:W-:Y:S04]  /*1360*/  STS [R11], R16 ;  /* 0x000000100b007388 */ /* 0x0081e80000000800 */
[----:B-----5:R1:W-:Y:S04]  /*1370*/  STS [R10], R13 ;  /* 0x0000000d0a007388 */ /* 0x0203e80000000800 */
[----:B----4-:R3:W-:Y:S04]  /*1380*/  STS [R11+0x4], R18 ;  /* 0x000004120b007388 */ /* 0x0107e80000000800 */
[----:B0-----:R-:W4:Y:S04]  /*1390*/  LDG.E R16, desc[UR14][R6.64+0x1c] ;  /* 0x00001c0e06107981 */ /* 0x001f28000c1e1900 */
[----:B-1----:R-:W5:Y:S04]  /*13a0*/  LDG.E R13, desc[UR14][R8.64+0x10] ;  /* 0x0000100e080d7981 */ /* 0x002f68000c1e1900 */
[----:B--2---:R0:W-:Y:S04]  /*13b0*/  STS [R10+0x4], R15 ;  /* 0x0000040f0a007388 */ /* 0x0041e80000000800 */
[----:B---3--:R-:W2:Y:S04]  /*13c0*/  LDG.E R18, desc[UR14][R6.64+0x20] ;  /* 0x0000200e06127981 */ /* 0x008ea8000c1e1900 */
[----:B0-----:R-:W3:Y:S04]  /*13d0*/  LDG.E R15, desc[UR14][R8.64+0x18] ;  /* 0x0000180e080f7981 */ /* 0x001ee8000c1e1900 */
[----:B------:R0:W-:Y:S04]  /*13e0*/  STS [R11+0x8], R22 ;  /* 0x000008160b007388 */ /* 0x0001e80000000800 */
[----:B0-----:R-:W2:Y:S04]  /*13f0*/  LDG.E R22, desc[UR14][R6.64+0x28] ;  /* 0x0000280e06167981 */ /* 0x001ea8000c1e1900 */
[----:B------:R0:W-:Y:S04]  /*1400*/  STS [R10+0x8], R17 ;  /* 0x000008110a007388 */ /* 0x0001e80000000800 */
[----:B------:R0:W-:Y:S04]  /*1410*/  STS [R11+0xc], R12 ;  /* 0x00000c0c0b007388 */ /* 0x0001e80000000800 */
[----:B------:R0:W-:Y:S04]  /*1420*/  STS [R10+0xc], R19 ;  /* 0x00000c130a007388 */ /* 0x0001e80000000800 */
[----:B------:R0:W-:Y:S01]  /*1430*/  STS [R11+0x10], R14 ;  /* 0x0000100e0b007388 */ /* 0x0001e20000000800 */
[----:B------:R-:W-:-:S04]  /*1440*/  IADD3 R5, PT, PT, R5, 0x10, RZ ;  /* 0x0000001005057810 */ /* 0x000fc80007ffe0ff */
[----:B------:R-:W-:Y:S01]  /*1450*/  ISETP.NE.AND P1, PT, R5, UR22, PT ;  /* 0x0000001605007c0c */ /* 0x000fe2000bf25270 */
[----:B-----5:R0:W-:Y:S04]  /*1460*/  STS [R10+0x10], R13 ;  /* 0x0000100d0a007388 */ /* 0x0201e80000000800 */
[----:B------:R0:W-:Y:S04]  /*1470*/  STS [R11+0x14], R24 ;  /* 0x000014180b007388 */ /* 0x0001e80000000800 */
[----:B------:R0:W-:Y:S04]  /*1480*/  STS [R10+0x14], R21 ;  /* 0x000014150a007388 */ /* 0x0001e80000000800 */
[----:B------:R0:W-:Y:S04]  /*1490*/  STS [R11+0x18], R26 ;  /* 0x0000181a0b007388 */ /* 0x0001e80000000800 */
[----:B---3--:R0:W-:Y:S04]  /*14a0*/  STS [R10+0x18], R15 ;  /* 0x0000180f0a007388 */ /* 0x0081e80000000800 */
[----:B----4-:R0:W-:Y:S04]  /*14b0*/  STS [R11+0x1c], R16 ;  /* 0x00001c100b007388 */ /* 0x0101e80000000800 */
[----:B------:R0:W-:Y:S04]  /*14c0*/  STS [R10+0x1c], R23 ;  /* 0x00001c170a007388 */ /* 0x0001e80000000800 */
[----:B--2---:R0:W-:Y:S04]  /*14d0*/  STS [R11+0x20], R18 ;  /* 0x000020120b007388 */ /* 0x0041e80000000800 */
[----:B------:R0:W-:Y:S04]  /*14e0*/  STS [R10+0x20], R25 ;  /* 0x000020190a007388 */ /* 0x0001e80000000800 */
        /* <DEDUP_REMOVED lines=13> */
[----:B------:R0:W-:Y:S01]  /*15c0*/  STS [R10+0x3c], R45 ;  /* 0x00003c2d0a007388 */ /* 0x0001e20000000800 */
[----:B------:R-:W-:Y:S05]  /*15d0*/  @P1 BRA `(.L_x_18) ;  /* 0xfffffff800d81947 */ /* 0x000fea000383ffff */
[----:B------:R-:W-:-:S07]  /*15e0*/  MOV R5, UR22 ;  /* 0x0000001600057c02 */ /* 0x000fce0008000f00 */
.L_x_17:
[----:B------:R-:W-:-:S09]  /*15f0*/  UISETP.NE.AND UP0, UPT, UR16, URZ, UPT ;  /* 0x000000ff1000728c */ /* 0x000fd2000bf05270 */
[----:B------:R-:W-:Y:S05]  /*1600*/  BRA.U !UP0, `(.L_x_12) ;  /* 0x0000000508f47547 */ /* 0x000fea000b800000 */
[----:B------:R-:W-:Y:S02]  /*1610*/  UISETP.GE.U32.AND UP0, UPT, UR23, 0x7, UPT ;  /* 0x000000071700788c */ /* 0x000fe4000bf06070 */
[----:B------:R-:W-:-:S07]  /*1620*/  UISETP.NE.AND UP1, UPT, UR18, URZ, UPT ;  /* 0x000000ff1200728c */ /* 0x000fce000bf25270 */
[----:B------:R-:W-:Y:S05]  /*1630*/  BRA.U !UP0, `(.L_x_19) ;  /* 0x0000000108c87547 */ /* 0x000fea000b800000 */
[----:B0-----:R-:W0:Y:S01]  /*1640*/  LDC.64 R10, c[0x0][0x388] ;  /* 0x0000e200ff0a7b82 */ /* 0x001e220000000a00 */
[----:B------:R-:W1:Y:S01]  /*1650*/  LDCU.64 UR24, c[0x0][0x388] ;  /* 0x00007100ff1877ac */ /* 0x000e620008000a00 */
[CC--:B------:R-:W-:Y:S02]  /*1660*/  IADD3 R14, P1, PT, R4.reuse, R5.reuse, RZ ;  /* 0x00000005040e7210 */ /* 0x0c0fe40007f3e0ff */
[----:B------:R-:W-:Y:S01]  /*1670*/  IADD3 R7, PT, PT, R4, R5, RZ ;  /* 0x0000000504077210 */ /* 0x000fe20007ffe0ff */
[----:B------:R-:W3:Y:S01]  /*1680*/  LDCU.64 UR26, c[0x0][0x390] ;  /* 0x00007200ff1a77ac */ /* 0x000ee20008000a00 */
[----:B------:R-:W-:Y:S02]  /*1690*/  IADD3.X R9, PT, PT, RZ, RZ, RZ, P1, !PT ;  /* 0x000000ffff097210 */ /* 0x000fe40000ffe4ff */
[----:B------:R-:W4:Y:S01]  /*16a0*/  LDC.64 R12, c[0x0][0x390] ;  /* 0x0000e400ff0c7b82 */ /* 0x000f220000000a00 */
[C---:B------:R-:W-:Y:S02]  /*16b0*/  SHF.L.U32 R6, R14.reuse, 0x2, RZ ;  /* 0x000000020e067819 */ /* 0x040fe400000006ff */
[----:B------:R-:W-:-:S02]  /*16c0*/  SHF.L.U64.HI R14, R14, 0x2, R9 ;  /* 0x000000020e0e7819 */ /* 0x000fc40000010209 */
[C---:B-1----:R-:W-:Y:S02]  /*16d0*/  IADD3 R8, P1, PT, R6.reuse, UR24, RZ ;  /* 0x0000001806087c10 */ /* 0x042fe4000ff3e0ff */
[----:B---3--:R-:W-:Y:S01]  /*16e0*/  IADD3 R6, P2, PT, R6, UR26, RZ ;  /* 0x0000001a06067c10 */ /* 0x008fe2000ff5e0ff */
[----:B0-----:R-:W-:Y:S01]  /*16f0*/  IMAD.WIDE.U32 R10, R7, 0x4, R10 ;  /* 0x00000004070a7825 */ /* 0x001fe200078e000a */
[----:B------:R-:W-:-:S05]  /*1700*/  IADD3.X R9, PT, PT, R14, UR25, RZ, P1, !PT ;  /* 0x000000190e097c10 */ /* 0x000fca0008ffe4ff */
[----:B------:R0:W3:Y:S01]  /*1710*/  LDG.E R10, desc[UR14][R10.64] ;  /* 0x0000000e0a0a7981 */ /* 0x0000e2000c1e1900 */
[----:B----4-:R-:W-:Y:S01]  /*1720*/  IMAD.WIDE.U32 R12, R7, 0x4, R12 ;  /* 0x00000004070c7825 */ /* 0x010fe200078e000c */
[----:B------:R-:W-:Y:S02]  /*1730*/  IADD3.X R7, PT, PT, R14, UR27, RZ, P2, !PT ;  /* 0x0000001b0e077c10 */ /* 0x000fe400097fe4ff */
[----:B------:R-:W4:Y:S04]  /*1740*/  LDG.E R18, desc[UR14][R8.64+0x8] ;  /* 0x0000080e08127981 */ /* 0x000f28000c1e1900 */
[----:B------:R1:W5:Y:S04]  /*1750*/  LDG.E R12, desc[UR14][R12.64] ;  /* 0x0000000e0c0c7981 */ /* 0x000368000c1e1900 */
[----:B------:R-:W2:Y:S04]  /*1760*/  LDG.E R14, desc[UR14][R8.64+0x4] ;  /* 0x0000040e080e7981 */ /* 0x000ea8000c1e1900 */
[----:B------:R-:W4:Y:S04]  /*1770*/  LDG.E R16, desc[UR14][R6.64+0x4] ;  /* 0x0000040e06107981 */ /* 0x000f28000c1e1900 */
        /* <DEDUP_REMOVED lines=10> */
[----:B------:R-:W4:Y:S01]  /*1820*/  LDG.E R17, desc[UR14][R6.64+0x1c] ;  /* 0x00001c0e06117981 */ /* 0x000f22000c1e1900 */
[----:B0-----:R-:W-:-:S02]  /*1830*/  LEA R11, R5, R38, 0x2 ;  /* 0x00000026050b7211 */ /* 0x001fc400078e10ff */
[C---:B-1----:R-:W-:Y:S02]  /*1840*/  LEA R13, R5.reuse, R2, 0x2 ;  /* 0x00000002050d7211 */ /* 0x042fe400078e10ff */
[----:B------:R-:W-:Y:S01]  /*1850*/  IADD3 R5, PT, PT, R5, 0x8, RZ ;  /* 0x0000000805057810 */ /* 0x000fe20007ffe0ff */
[----:B---3--:R1:W-:Y:S04]  /*1860*/  STS [R11], R10 ;  /* 0x0000000a0b007388 */ /* 0x0083e80000000800 */
[----:B-----5:R1:W-:Y:S04]  /*1870*/  STS [R13], R12 ;  /* 0x0000000c0d007388 */ /* 0x0203e80000000800 */
[----:B--2---:R1:W-:Y:S04]  /*1880*/  STS [R11+0x4], R14 ;  /* 0x0000040e0b007388 */ /* 0x0043e80000000800 */
[----:B----4-:R1:W-:Y:S04]  /*1890*/  STS [R13+0x4], R16 ;  /* 0x000004100d007388 */ /* 0x0103e80000000800 */
        /* <DEDUP_REMOVED lines=11> */
[----:B------:R1:W-:Y:S02]  /*1950*/  STS [R13+0x1c], R17 ;  /* 0x00001c110d007388 */ /* 0x0003e40000000800 */
.L_x_19:
[----:B------:R-:W-:Y:S05]  /*1960*/  BRA.U !UP1, `(.L_x_12) ;  /* 0x00000005091c7547 */ /* 0x000fea000b800000 */
[----:B------:R-:W-:Y:S02]  /*1970*/  UISETP.GE.U32.AND UP0, UPT, UR36, 0x3, UPT ;  /* 0x000000032400788c */ /* 0x000fe4000bf06070 */
[----:B------:R-:W-:-:S07]  /*1980*/  UISETP.NE.AND UP1, UPT, UR17, URZ, UPT ;  /* 0x000000ff1100728c */ /* 0x000fce000bf25270 */
[----:B------:R-:W-:Y:S05]  /*1990*/  BRA.U !UP0, `(.L_x_20) ;  /* 0x0000000108887547 */ /* 0x000fea000b800000 */
[----:B01----:R-:W0:Y:S01]  /*19a0*/  LDC.64 R10, c[0x0][0x388] ;  /* 0x0000e200ff0a7b82 */ /* 0x003e220000000a00 */
        /* <DEDUP_REMOVED lines=10> */
[----:B0-----:R-:W-:-:S06]  /*1a50*/  IMAD.WIDE.U32 R10, R7, 0x4, R10 ;  /* 0x00000004070a7825 */ /* 0x001fcc00078e000a */
[----:B------:R-:W3:Y:S01]  /*1a60*/  LDG.E R10, desc[UR14][R10.64] ;  /* 0x0000000e0a0a7981 */ /* 0x000ee2000c1e1900 */
[----:B----4-:R-:W-:Y:S01]  /*1a70*/  IMAD.WIDE.U32 R12, R7, 0x4, R12 ;  /* 0x00000004070c7825 */ /* 0x010fe200078e000c */
[C---:B------:R-:W-:Y:S02]  /*1a80*/  IADD3.X R7, PT, PT, R9.reuse, UR25, RZ, P1, !PT ;  /* 0x0000001909077c10 */ /* 0x040fe40008ffe4ff */
[----:B------:R-:W-:-:S03]  /*1a90*/  IADD3.X R9, PT, PT, R9, UR27, RZ, P2, !PT ;  /* 0x0000001b09097c10 */ /* 0x000fc600097fe4ff */
        /* <DEDUP_REMOVED lines=8> */
[C---:B------:R-:W-:Y:S02]  /*1b20*/  LEA R17, R5.reuse, R2, 0x2 ;  /* 0x0000000205117211 */ /* 0x040fe400078e10ff */
[----:B------:R-:W-:Y:S01]  /*1b30*/  IADD3 R5, PT, PT, R5, 0x4, RZ ;  /* 0x0000000405057810 */ /* 0x000fe20007ffe0ff */
[----:B---3--:R3:W-:Y:S04]  /*1b40*/  STS [R15], R10 ;  /* 0x0000000a0f007388 */ /* 0x0087e80000000800 */
[----:B----4-:R3:W-:Y:S04]  /*1b50*/  STS [R17], R12 ;  /* 0x0000000c11007388 */ /* 0x0107e80000000800 */
[----:B-----5:R3:W-:Y:S04]  /*1b60*/  STS [R15+0x4], R14 ;  /* 0x0000040e0f007388 */ /* 0x0207e80000000800 */
[----:B--2---:R3:W-:Y:S04]  /*1b70*/  STS [R17+0x4], R16 ;  /* 0x0000041011007388 */ /* 0x0047e80000000800 */
[----:B------:R3:W-:Y:S04]  /*1b80*/  STS [R15+0x8], R18 ;  /* 0x000008120f007388 */ /* 0x0007e80000000800 */
[----:B------:R3:W-:Y:S04]  /*1b90*/  STS [R17+0x8], R22 ;  /* 0x0000081611007388 */ /* 0x0007e80000000800 */
[----:B------:R3:W-:Y:S04]  /*1ba0*/  STS [R15+0xc], R24 ;  /* 0x00000c180f007388 */ /* 0x0007e80000000800 */
[----:B------:R3:W-:Y:S02]  /*1bb0*/  STS [R17+0xc], R26 ;  /* 0x00000c1a11007388 */ /* 0x0007e40000000800 */
.L_x_20:
[----:B------:R-:W-:Y:S05]  /*1bc0*/  BRA.U !UP1, `(.L_x_12) ;  /* 0x0000000109847547 */ /* 0x000fea000b800000 */
[----:B------:R-:W4:Y:S01]  /*1bd0*/  LDC.64 R6, c[0x0][0x388] ;  /* 0x0000e200ff067b82 */ /* 0x000f220000000a00 */
[----:B01----:R-:W-:-:S07]  /*1be0*/  IADD3 R11, PT, PT, R4, R5, RZ ;  /* 0x00000005040b7210 */ /* 0x003fce0007ffe0ff */
[----:B------:R-:W0:Y:S01]  /*1bf0*/  LDC.64 R8, c[0x0][0x390] ;  /* 0x0000e400ff087b82 */ /* 0x000e220000000a00 */
[----:B----4-:R-:W-:-:S06]  /*1c00*/  IMAD.WIDE.U32 R6, R11, 0x4, R6 ;  /* 0x000000040b067825 */ /* 0x010fcc00078e0006 */
[----:B------:R-:W4:Y:S01]  /*1c10*/  LDG.E R6, desc[UR14][R6.64] ;  /* 0x0000000e06067981 */ /* 0x000f22000c1e1900 */
[----:B0-----:R-:W-:-:S06]  /*1c20*/  IMAD.WIDE.U32 R8, R11, 0x4, R8 ;  /* 0x000000040b087825 */ /* 0x001fcc00078e0008 */
[----:B------:R-:W5:Y:S01]  /*1c30*/  LDG.E R8, desc[UR14][R8.64] ;  /* 0x0000000e08087981 */ /* 0x000f62000c1e1900 */
[C---:B------:R-:W-:Y:S02]  /*1c40*/  LEA R13, R5.reuse, R38, 0x2 ;  /* 0x00000026050d7211 */ /* 0x040fe400078e10ff */
[----:B---3--:R-:W-:Y:S01]  /*1c50*/  LEA R12, R5, R2, 0x2 ;  /* 0x00000002050c7211 */ /* 0x008fe200078e10ff */
[----:B------:R-:W-:Y:S02]  /*1c60*/  UISETP.NE.AND UP0, UPT, UR17, 0x1, UPT ;  /* 0x000000011100788c */ /* 0x000fe4000bf05270 */
[----:B----4-:R0:W-:Y:S04]  /*1c70*/  STS [R13], R6 ;  /* 0x000000060d007388 */ /* 0x0101e80000000800 */
[----:B-----5:R0:W-:Y:S03]  /*1c80*/  STS [R12], R8 ;  /* 0x000000080c007388 */ /* 0x0201e60000000800 */
[----:B------:R-:W-:Y:S05]  /*1c90*/  BRA.U !UP0, `(.L_x_12) ;  /* 0x0000000108507547 */ /* 0x000fea000b800000 */
[----:B------:R-:W1:Y:S01]  /*1ca0*/  LDCU.64 UR24, c[0x0][0x388] ;  /* 0x00007100ff1877ac */ /* 0x000e620008000a00 */
[----:B------:R-:W-:Y:S01]  /*1cb0*/  IADD3 R4, P1, PT, R4, R5, RZ ;  /* 0x0000000504047210 */ /* 0x000fe20007f3e0ff */
[----:B------:R-:W3:Y:S03]  /*1cc0*/  LDCU.64 UR26, c[0x0][0x390] ;  /* 0x00007200ff1a77ac */ /* 0x000ee60008000a00 */
[----:B------:R-:W-:Y:S02]  /*1cd0*/  IADD3.X R7, PT, PT, RZ, RZ, RZ, P1, !PT ;  /* 0x000000ffff077210 */ /* 0x000fe40000ffe4ff */
[C---:B0-----:R-:W-:Y:S01]  /*1ce0*/  SHF.L.U32 R6, R4.reuse, 0x2, RZ ;  /* 0x0000000204067819 */ /* 0x041fe200000006ff */
[----:B------:R-:W-:Y:S01]  /*1cf0*/  UISETP.NE.AND UP0, UPT, UR17, 0x2, UPT ;  /* 0x000000021100788c */ /* 0x000fe2000bf05270 */
[----:B------:R-:W-:-:S05]  /*1d00*/  SHF.L.U64.HI R7, R4, 0x2, R7 ;  /* 0x0000000204077819 */ /* 0x000fca0000010207 */
[----:B------:R-:W-:Y:S02]  /*1d10*/  PLOP3.LUT P3, PT, PT, PT, UP0, 0x80, 0x8 ;  /* 0x000000000008781c */ /* 0x000fe40003f6f008 */
[C---:B-1----:R-:W-:Y:S02]  /*1d20*/  IADD3 R4, P1, PT, R6.reuse, UR24, RZ ;  /* 0x0000001806047c10 */ /* 0x042fe4000ff3e0ff */
[----:B---3--:R-:W-:Y:S02]  /*1d30*/  IADD3 R6, P2, PT, R6, UR26, RZ ;  /* 0x0000001a06067c10 */ /* 0x008fe4000ff5e0ff */
[C---:B------:R-:W-:Y:S02]  /*1d40*/  IADD3.X R5, PT, PT, R7.reuse, UR25, RZ, P1, !PT ;  /* 0x0000001907057c10 */ /* 0x040fe40008ffe4ff */
[----:B------:R-:W-:-:S03]  /*1d50*/  IADD3.X R7, PT, PT, R7, UR27, RZ, P2, !PT ;  /* 0x0000001b07077c10 */ /* 0x000fc600097fe4ff */
[----:B------:R-:W3:Y:S04]  /*1d60*/  LDG.E R8, desc[UR14][R4.64+0x4] ;  /* 0x0000040e04087981 */ /* 0x000ee8000c1e1900 */
[----:B------:R-:W4:Y:S04]  /*1d70*/  LDG.E R9, desc[UR14][R6.64+0x4] ;  /* 0x0000040e06097981 */ /* 0x000f28000c1e1900 */
[----:B------:R-:W5:Y:S04]  /*1d80*/  @P3 LDG.E R10, desc[UR14][R4.64+0x8] ;  /* 0x0000080e040a3981 */ /* 0x000f68000c1e1900 */
[----:B------:R-:W2:Y:S04]  /*1d90*/  @P3 LDG.E R11, desc[UR14][R6.64+0x8] ;  /* 0x0000080e060b3981 */ /* 0x000ea8000c1e1900 */
[----:B---3--:R0:W-:Y:S04]  /*1da0*/  STS [R13+0x4], R8 ;  /* 0x000004080d007388 */ /* 0x0081e80000000800 */
[----:B----4-:R0:W-:Y:S04]  /*1db0*/  STS [R12+0x4], R9 ;  /* 0x000004090c007388 */ /* 0x0101e80000000800 */
[----:B-----5:R0:W-:Y:S04]  /*1dc0*/  @P3 STS [R13+0x8], R10 ;  /* 0x0000080a0d003388 */ /* 0x0201e80000000800 */
[----:B--2---:R0:W-:Y:S02]  /*1dd0*/  @P3 STS [R12+0x8], R11 ;  /* 0x0000080b0c003388 */ /* 0x0041e40000000800 */
.L_x_12:
[----:B------:R-:W-:Y:S05]  /*1de0*/  BSYNC.RECONVERGENT B0 ;  /* 0x0000000000007941 */ /* 0x000fea0003800200 */
.L_x_10:
[----:B------:R-:W-:Y:S06]  /*1df0*/  BAR.SYNC.DEFER_BLOCKING 0x0 ;  /* 0x0000000000007b1d */ /* 0x000fec0000010000 */
[----:B------:R-:W-:Y:S04]  /*1e00*/  BSSY.RECONVERGENT B0, `(.L_x_21) ;  /* 0x00000a8000007945 */ /* 0x000fe80003800200 */
[----:B------:R-:W-:Y:S05]  /*1e10*/  @!P0 BRA `(.L_x_22) ;  /* 0x0000000400a48947 */ /* 0x000fea0003800000 */
[----:B0-----:R-:W-:Y:S01]  /*1e20*/  HFMA2 R43, -RZ, RZ, 0, 0 ;  /* 0x00000000ff2b7431 */ /* 0x001fe200000001ff */
[----:B-1----:R-:W-:-:S07]  /*1e30*/  MOV R42, 0xff800000 ;  /* 0xff800000002a7802 */ /* 0x002fce0000000f00 */
.L_x_28:
[----:B---3--:R-:W0:Y:S01]  /*1e40*/  S2R R5, SR_CgaCtaId ;  /* 0x0000000000057919 */ /* 0x008e220000008800 */
[----:B----4-:R-:W-:Y:S01]  /*1e50*/  MOV R4, 0x400 ;  /* 0x0000040000047802 */ /* 0x010fe20000000f00 */
[----:B------:R-:W-:Y:S01]  /*1e60*/  UISETP.GE.U32.AND UP0, UPT, UR19, 0xf, UPT ;  /* 0x0000000f1300788c */ /* 0x000fe2000bf06070 */
[----:B------:R-:W-:Y:S02]  /*1e70*/  MOV R31, RZ ;  /* 0x000000ff001f7202 */ /* 0x000fe40000000f00 */
[----:B------:R-:W-:Y:S02]  /*1e80*/  IADD3 R4, PT, PT, R4, 0x1000, RZ ;  /* 0x0000100004047810 */ /* 0x000fe40007ffe0ff */
[----:B------:R-:W-:Y:S02]  /*1e90*/  MOV R21, RZ ;  /* 0x000000ff00157202 */ /* 0x000fe40000000f00 */
[----:B0-----:R-:W-:-:S04]  /*1ea0*/  LEA R4, R5, R4, 0x18 ;  /* 0x0000000405047211 */ /* 0x001fc800078ec0ff */
[----:B------:R-:W-:Y:S01]  /*1eb0*/  LEA R44, R43, R4, 0x8 ;  /* 0x000000042b2c7211 */ /* 0x000fe200078e40ff */
[----:B------:R-:W-:Y:S06]  /*1ec0*/  BRA.U !UP0, `(.L_x_23) ;  /* 0x0000000108807547 */ /* 0x000fec000b800000 */
[----:B------:R-:W-:Y:S01]  /*1ed0*/  HFMA2 R45, -RZ, RZ, 0, 0 ;  /* 0x00000000ff2d7431 */ /* 0x000fe200000001ff */
[----:B------:R-:W-:-:S07]  /*1ee0*/  MOV R31, RZ ;  /* 0x000000ff001f7202 */ /* 0x000fce0000000f00 */
.L_x_24:
[C---:B------:R-:W-:Y:S02]  /*1ef0*/  LEA R28, R45.reuse, R40, 0x2 ;  /* 0x000000282d1c7211 */ /* 0x040fe400078e10ff */
[C---:B------:R-:W-:Y:S02]  /*1f00*/  LEA R32, R45.reuse, R44, 0x2 ;  /* 0x0000002c2d207211 */ /* 0x040fe400078e10ff */
[----:B------:R-:W-:Y:S01]  /*1f10*/  IADD3 R45, PT, PT, R45, 0x10, RZ ;  /* 0x000000102d2d7810 */ /* 0x000fe20007ffe0ff */
[----:B------:R-:W-:Y:S03]  /*1f20*/  LDS.128 R4, [R28] ;  /* 0x000000001c047984 */ /* 0x000fe60000000c00 */
[----:B------:R-:W-:Y:S01]  /*1f30*/  ISETP.NE.AND P0, PT, R45, UR22, PT ;  /* 0x000000162d007c0c */ /* 0x000fe2000bf05270 */
[----:B------:R-:W0:Y:S04]  /*1f40*/  LDS.128 R8, [R32] ;  /* 0x0000000020087984 */ /* 0x000e280000000c00 */
[----:B------:R-:W-:Y:S04]  /*1f50*/  LDS.128 R12, [R28+0x10] ;  /* 0x000010001c0c7984 */ /* 0x000fe80000000c00 */
[----:B------:R-:W1:Y:S04]  /*1f60*/  LDS.128 R16, [R32+0x10] ;  /* 0x0000100020107984 */ /* 0x000e680000000c00 */
[----:B------:R-:W-:Y:S04]  /*1f70*/  LDS.128 R20, [R28+0x20] ;  /* 0x000020001c147984 */ /* 0x000fe80000000c00 */
[----:B------:R-:W3:Y:S04]  /*1f80*/  LDS.128 R24, [R32+0x20] ;  /* 0x0000200020187984 */ /* 0x000ee80000000c00 */
[----:B------:R-:W-:Y:S01]  /*1f90*/  LDS.128 R32, [R32+0x30] ;  /* 0x0000300020207984 */ /* 0x000fe20000000c00 */
[----:B0-----:R-:W-:-:S03]  /*1fa0*/  FFMA R4, R4, R8, R31 ;  /* 0x0000000804047223 */ /* 0x001fc6000000001f */
[----:B------:R-:W0:Y:S01]  /*1fb0*/  LDS.128 R28, [R28+0x30] ;  /* 0x000030001c1c7984 */ /* 0x000e220000000c00 */
[----:B------:R-:W-:-:S04]  /*1fc0*/  FFMA R5, R5, R9, R4 ;  /* 0x0000000905057223 */ /* 0x000fc80000000004 */
[----:B------:R-:W-:-:S04]  /*1fd0*/  FFMA R6, R6, R10, R5 ;  /* 0x0000000a06067223 */ /* 0x000fc80000000005 */
[----:B------:R-:W-:-:S04]  /*1fe0*/  FFMA R7, R7, R11, R6 ;  /* 0x0000000b07077223 */ /* 0x000fc80000000006 */
[----:B-1----:R-:W-:-:S04]  /*1ff0*/  FFMA R12, R12, R16, R7 ;  /* 0x000000100c0c7223 */ /* 0x002fc80000000007 */
[----:B------:R-:W-:-:S04]  /*2000*/  FFMA R13, R13, R17, R12 ;  /* 0x000000110d0d7223 */ /* 0x000fc8000000000c */
[----:B------:R-:W-:-:S04]  /*2010*/  FFMA R14, R14, R18, R13 ;  /* 0x000000120e0e7223 */ /* 0x000fc8000000000d */
[----:B------:R-:W-:-:S04]  /*2020*/  FFMA R15, R15, R19, R14 ;  /* 0x000000130f0f7223 */ /* 0x000fc8000000000e */
[----:B---3--:R-:W-:-:S04]  /*2030*/  FFMA R20, R20, R24, R15 ;  /* 0x0000001814147223 */ /* 0x008fc8000000000f */
[----:B------:R-:W-:-:S04]  /*2040*/  FFMA R21, R21, R25, R20 ;  /* 0x0000001915157223 */ /* 0x000fc80000000014 */
[----:B------:R-:W-:-:S04]  /*2050*/  FFMA R22, R22, R26, R21 ;  /* 0x0000001a16167223 */ /* 0x000fc80000000015 */
[----:B------:R-:W-:-:S04]  /*2060*/  FFMA R23, R23, R27, R22 ;  /* 0x0000001b17177223 */ /* 0x000fc80000000016 */
[----:B0-----:R-:W-:-:S04]  /*2070*/  FFMA R28, R28, R32, R23 ;  /* 0x000000201c1c7223 */ /* 0x001fc80000000017 */
[----:B------:R-:W-:-:S04]  /*2080*/  FFMA R29, R29, R33, R28 ;  /* 0x000000211d1d7223 */ /* 0x000fc8000000001c */
[----:B------:R-:W-:-:S04]  /*2090*/  FFMA R30, R30, R34, R29 ;  /* 0x000000221e1e7223 */ /* 0x000fc8000000001d */
[----:B------:R-:W-:Y:S01]  /*20a0*/  FFMA R31, R31, R35, R30 ;  /* 0x000000231f1f7223 */ /* 0x000fe2000000001e */
[----:B------:R-:W-:Y:S06]  /*20b0*/  @P0 BRA `(.L_x_24) ;  /* 0xfffffffc008c0947 */ /* 0x000fec000383ffff */
[----:B------:R-:W-:-:S07]  /*20c0*/  MOV R21, UR22 ;  /* 0x0000001600157c02 */ /* 0x000fce0008000f00 */
.L_x_23:
[----:B------:R-:W-:-:S09]  /*20d0*/  UISETP.NE.AND UP0, UPT, UR16, URZ, UPT ;  /* 0x000000ff1000728c */ /* 0x000fd2000bf05270 */
[----:B------:R-:W-:Y:S05]  /*20e0*/  BRA.U !UP0, `(.L_x_25) ;  /* 0x0000000108ac7547 */ /* 0x000fea000b800000 */
[----:B------:R-:W-:Y:S02]  /*20f0*/  UISETP.GE.U32.AND UP0, UPT, UR23, 0x7, UPT ;  /* 0x000000071700788c */ /* 0x000fe4000bf06070 */
[----:B------:R-:W-:-:S07]  /*2100*/  UISETP.NE.AND UP1, UPT, UR18, URZ, UPT ;  /* 0x000000ff1200728c */ /* 0x000fce000bf25270 */
[----:B------:R-:W-:Y:S05]  /*2110*/  BRA.U !UP0, `(.L_x_26) ;  /* 0x00000001083c7547 */ /* 0x000fea000b800000 */
[C---:B------:R-:W-:Y:S02]  /*2120*/  LEA R20, R21.reuse, R40, 0x2 ;  /* 0x0000002815147211 */ /* 0x040fe400078e10ff */
[C---:B------:R-:W-:Y:S02]  /*2130*/  LEA R22, R21.reuse, R44, 0x2 ;  /* 0x0000002c15167211 */ /* 0x040fe400078e10ff */
[----:B------:R-:W-:Y:S01]  /*2140*/  IADD3 R21, PT, PT, R21, 0x8, RZ ;  /* 0x0000000815157810 */ /* 0x000fe20007ffe0ff */
[----:B------:R-:W-:Y:S04]  /*2150*/  LDS.128 R4, [R20] ;  /* 0x0000000014047984 */ /* 0x000fe80000000c00 */
[----:B------:R-:W0:Y:S04]  /*2160*/  LDS.128 R8, [R22] ;  /* 0x0000000016087984 */ /* 0x000e280000000c00 */
[----:B------:R-:W-:Y:S04]  /*2170*/  LDS.128 R12, [R20+0x10] ;  /* 0x00001000140c7984 */ /* 0x000fe80000000c00 */
[----:B------:R-:W1:Y:S01]  /*2180*/  LDS.128 R16, [R22+0x10] ;  /* 0x0000100016107984 */ /* 0x000e620000000c00 */
[----:B0-----:R-:W-:-:S04]  /*2190*/  FFMA R4, R4, R8, R31 ;  /* 0x0000000804047223 */ /* 0x001fc8000000001f */
[----:B------:R-:W-:-:S04]  /*21a0*/  FFMA R5, R5, R9, R4 ;  /* 0x0000000905057223 */ /* 0x000fc80000000004 */
[----:B------:R-:W-:-:S04]  /*21b0*/  FFMA R6, R6, R10, R5 ;  /* 0x0000000a06067223 */ /* 0x000fc80000000005 */
[----:B------:R-:W-:-:S04]  /*21c0*/  FFMA R7, R7, R11, R6 ;  /* 0x0000000b07077223 */ /* 0x000fc80000000006 */
[----:B-1----:R-:W-:-:S04]  /*21d0*/  FFMA R12, R12, R16, R7 ;  /* 0x000000100c0c7223 */ /* 0x002fc80000000007 */
[----:B------:R-:W-:-:S04]  /*21e0*/  FFMA R13, R13, R17, R12 ;  /* 0x000000110d0d7223 */ /* 0x000fc8000000000c */
[----:B------:R-:W-:-:S04]  /*21f0*/  FFMA R14, R14, R18, R13 ;  /* 0x000000120e0e7223 */ /* 0x000fc8000000000d */
[----:B------:R-:W-:-:S07]  /*2200*/  FFMA R31, R15, R19, R14 ;  /* 0x000000130f1f7223 */ /* 0x000fce000000000e */
.L_x_26:
[----:B------:R-:W-:Y:S05]  /*2210*/  BRA.U !UP1, `(.L_x_25) ;  /* 0x0000000109607547 */ /* 0x000fea000b800000 */
[----:B------:R-:W-:Y:S02]  /*2220*/  UISETP.GE.U32.AND UP0, UPT, UR36, 0x3, UPT ;  /* 0x000000032400788c */ /* 0x000fe4000bf06070 */
[----:B------:R-:W-:-:S07]  /*2230*/  UISETP.NE.AND UP1, UPT, UR17, URZ, UPT ;  /* 0x000000ff1100728c */ /* 0x000fce000bf25270 */
[----:B------:R-:W-:Y:S05]  /*2240*/  BRA.U !UP0, `(.L_x_27) ;  /* 0x0000000108247547 */ /* 0x000fea000b800000 */
[C---:B------:R-:W-:Y:S02]  /*2250*/  LEA R4, R21.reuse, R40, 0x2 ;  /* 0x0000002815047211 */ /* 0x040fe400078e10ff */
[C---:B------:R-:W-:Y:S02]  /*2260*/  LEA R8, R21.reuse, R44, 0x2 ;  /* 0x0000002c15087211 */ /* 0x040fe400078e10ff */
[----:B------:R-:W-:Y:S02]  /*2270*/  IADD3 R21, PT, PT, R21, 0x4, RZ ;  /* 0x0000000415157810 */ /* 0x000fe40007ffe0ff */
[----:B------:R-:W-:Y:S04]  /*2280*/  LDS.128 R4, [R4] ;  /* 0x0000000004047984 */ /* 0x000fe80000000c00 */
[----:B------:R-:W0:Y:S02]  /*2290*/  LDS.128 R8, [R8] ;  /* 0x0000000008087984 */ /* 0x000e240000000c00 */
[----:B0-----:R-:W-:-:S04]  /*22a0*/  FFMA R12, R4, R8, R31 ;  /* 0x00000008040c7223 */ /* 0x001fc8000000001f */
[----:B------:R-:W-:-:S04]  /*22b0*/  FFMA R5, R5, R9, R12 ;  /* 0x0000000905057223 */ /* 0x000fc8000000000c */
[----:B------:R-:W-:-:S04]  /*22c0*/  FFMA R6, R6, R10, R5 ;  /* 0x0000000a06067223 */ /* 0x000fc80000000005 */
[----:B------:R-:W-:-:S07]  /*22d0*/  FFMA R31, R7, R11, R6 ;  /* 0x0000000b071f7223 */ /* 0x000fce0000000006 */
.L_x_27:
[----:B------:R-:W-:Y:S05]  /*22e0*/  BRA.U !UP1, `(.L_x_25) ;  /* 0x00000001092c7547 */ /* 0x000fea000b800000 */
[C---:B------:R-:W-:Y:S01]  /*22f0*/  LEA R4, R21.reuse, R40, 0x2 ;  /* 0x0000002815047211 */ /* 0x040fe200078e10ff */
[----:B------:R-:W-:Y:S01]  /*2300*/  UISETP.NE.AND UP0, UPT, UR17, 0x1, UPT ;  /* 0x000000011100788c */ /* 0x000fe2000bf05270 */
[----:B------:R-:W-:-:S04]  /*2310*/  LEA R8, R21, R44, 0x2 ;  /* 0x0000002c15087211 */ /* 0x000fc800078e10ff */
[----:B------:R-:W-:Y:S04]  /*2320*/  LDS.128 R4, [R4] ;  /* 0x0000000004047984 */ /* 0x000fe80000000c00 */
[----:B------:R-:W0:Y:S02]  /*2330*/  LDS.128 R8, [R8] ;  /* 0x0000000008087984 */ /* 0x000e240000000c00 */
[----:B0-----:R-:W-:Y:S01]  /*2340*/  FFMA R31, R4, R8, R31 ;  /* 0x00000008041f7223 */ /* 0x001fe2000000001f */
[----:B------:R-:W-:Y:S06]  /*2350*/  BRA.U !UP0, `(.L_x_25) ;  /* 0x0000000108107547 */ /* 0x000fec000b800000 */
[----:B------:R-:W-:Y:S01]  /*2360*/  UISETP.NE.AND UP0, UPT, UR17, 0x2, UPT ;  /* 0x000000021100788c */ /* 0x000fe2000bf05270 */
[----:B------:R-:W-:-:S05]  /*2370*/  FFMA R31, R5, R9, R31 ;  /* 0x00000009051f7223 */ /* 0x000fca000000001f */
[----:B------:R-:W-:-:S13]  /*2380*/  PLOP3.LUT P0, PT, PT, PT, UP0, 0x80, 0x8 ;  /* 0x000000000008781c */ /* 0x000fda0003f0f008 */
[----:B------:R-:W-:-:S07]  /*2390*/  @P0 FFMA R31, R6, R10, R31 ;  /* 0x0000000a061f0223 */ /* 0x000fce000000001f */
.L_x_25:
[----:B------:R-:W0:Y:S01]  /*23a0*/  LDCU UR5, c[0x0][0x3b0] ;  /* 0x00007600ff0577ac */ /* 0x000e220008000800 */
[----:B------:R-:W-:Y:S01]  /*23b0*/  IADD3 R5, PT, PT, R43, UR10, RZ ;  /* 0x0000000a2b057c10 */ /* 0x000fe2000fffe0ff */
[----:B------:R-:W-:Y:S01]  /*23c0*/  FMUL R31, R31, R39 ;  /* 0x000000271f1f7220 */ /* 0x000fe20000400000 */
[C---:B------:R-:W-:Y:S02]  /*23d0*/  LEA R4, R43.reuse, R0, 0x2 ;  /* 0x000000002b047211 */ /* 0x040fe400078e10ff */
[----:B------:R-:W-:Y:S02]  /*23e0*/  IADD3 R43, PT, PT, R43, 0x1, RZ ;  /* 0x000000012b2b7810 */ /* 0x000fe40007ffe0ff */
[----:B0-----:R-:W-:-:S04]  /*23f0*/  MOV R20, UR5 ;  /* 0x0000000500147c02 */ /* 0x001fc80008000f00 */
[----:B------:R-:W-:-:S04]  /*2400*/  ISETP.GE.AND P0, PT, R5, R20, PT ;  /* 0x000000140500720c */ /* 0x000fc80003f06270 */
[----:B------:R-:W-:Y:S02]  /*2410*/  FSEL R31, R31, -INF , !P0 ;  /* 0xff8000001f1f7808 */ /* 0x000fe40004000000 */
[----:B------:R-:W-:Y:S02]  /*2420*/  ISETP.NE.AND P0, PT, R43, 0x10, PT ;  /* 0x000000102b00780c */ /* 0x000fe40003f05270 */
[----:B------:R-:W-:Y:S01]  /*2430*/  FMNMX R42, R31, R42, !PT ;  /* 0x0000002a1f2a7209 */ /* 0x000fe20007800000 */
[----:B------:R0:W-:Y:S10]  /*2440*/  STS [R4], R31 ;  /* 0x0000001f04007388 */ /* 0x0001f40000000800 */
[----:B0-----:R-:W-:Y:S05]  /*2450*/  @P0 BRA `(.L_x_28) ;  /* 0xfffffff800780947 */ /* 0x001fea000383ffff */
[----:B------:R0:W1:Y:S04]  /*2460*/  LDS.128 R4, [R0] ;  /* 0x0000000000047984 */ /* 0x0000680000000c00 */
[----:B------:R0:W3:Y:S04]  /*2470*/  LDS.128 R8, [R0+0x10] ;  /* 0x0000100000087984 */ /* 0x0000e80000000c00 */
[----:B------:R0:W4:Y:S04]  /*2480*/  LDS.128 R12, [R0+0x20] ;  /* 0x00002000000c7984 */ /* 0x0001280000000c00 */
[----:B------:R0:W0:Y:S01]  /*2490*/  LDS.128 R16, [R0+0x30] ;  /* 0x0000300000107984 */ /* 0x0000220000000c00 */
[----:B------:R-:W-:Y:S05]  /*24a0*/  BRA `(.L_x_29) ;  /* 0x0000000000f47947 */ /* 0x000fea0003800000 */
.L_x_22:
[----:B------:R-:W-:Y:S01]  /*24b0*/  UIADD3 UR5, UPT, UPT, UR10, 0x1, URZ ;  /* 0x000000010a057890 */ /* 0x000fe2000fffe0ff */
[----:B0-----:R-:W-:Y:S01]  /*24c0*/  FMUL R19, RZ, R39 ;  /* 0x00000027ff137220 */ /* 0x001fe20000400000 */
[----:B------:R-:W-:Y:S02]  /*24d0*/  UIADD3 UR11, UPT, UPT, UR10, 0x2, URZ ;  /* 0x000000020a0b7890 */ /* 0x000fe4000fffe0ff */
[C---:B------:R-:W-:Y:S01]  /*24e0*/  ISETP.LE.AND P2, PT, R20.reuse, UR10, PT ;  /* 0x0000000a14007c0c */ /* 0x040fe2000bf43270 */
[----:B------:R-:W-:Y:S02]  /*24f0*/  UIADD3 UR12, UPT, UPT, UR10, 0x3, URZ ;  /* 0x000000030a0c7890 */ /* 0x000fe4000fffe0ff */
[----:B------:R-:W-:Y:S01]  /*2500*/  UIADD3 UR24, UPT, UPT, UR10, 0x4, URZ ;  /* 0x000000040a187890 */ /* 0x000fe2000fffe0ff */
[C---:B------:R-:W-:Y:S01]  /*2510*/  ISETP.LE.AND P1, PT, R20.reuse, UR5, PT ;  /* 0x0000000514007c0c */ /* 0x040fe2000bf23270 */
[----:B------:R-:W-:Y:S01]  /*2520*/  UIADD3 UR25, UPT, UPT, UR10, 0x5, URZ ;  /* 0x000000050a197890 */ /* 0x000fe2000fffe0ff */
[C---:B-1-34-:R-:W-:Y:S01]  /*2530*/  FSEL R4, R19.reuse, -INF , !P2 ;  /* 0xff80000013047808 */ /* 0x05afe20005000000 */
[----:B------:R-:W-:Y:S01]  /*2540*/  UIADD3 UR26, UPT, UPT, UR10, 0x6, URZ ;  /* 0x000000060a1a7890 */ /* 0x000fe2000fffe0ff */
[C---:B------:R-:W-:Y:S01]  /*2550*/  ISETP.LE.AND P0, PT, R20.reuse, UR11, PT ;  /* 0x0000000b14007c0c */ /* 0x040fe2000bf03270 */
        /* <DEDUP_REMOVED lines=11> */
[C---:B------:R-:W-:Y:S01]  /*2610*/  FSEL R5, R19.reuse, -INF , !P1 ;  /* 0xff80000013057808 */ /* 0x040fe20004800000 */
[----:B------:R-:W-:Y:S01]  /*2620*/  UIADD3 UR33, UPT, UPT, UR10, 0xd, URZ ;  /* 0x0000000d0a217890 */ /* 0x000fe2000fffe0ff */
[----:B------:R-:W-:Y:S01]  /*2630*/  ISETP.LE.AND P1, PT, R20, UR28, PT ;  /* 0x0000001c14007c0c */ /* 0x000fe2000bf23270 */
[----:B------:R-:W-:Y:S01]  /*2640*/  UIADD3 UR34, UPT, UPT, UR10, 0xe, URZ ;  /* 0x0000000e0a227890 */ /* 0x000fe2000fffe0ff */
[C---:B------:R-:W-:Y:S01]  /*2650*/  FSEL R6, R19.reuse, -INF , !P0 ;  /* 0xff80000013067808 */ /* 0x040fe20004000000 */
[----:B------:R-:W-:Y:S01]  /*2660*/  UIADD3 UR35, UPT, UPT, UR10, 0xf, URZ ;  /* 0x0000000f0a237890 */ /* 0x000fe2000fffe0ff */
[C---:B------:R-:W-:Y:S01]  /*2670*/  FSEL R7, R19.reuse, -INF , !P4 ;  /* 0xff80000013077808 */ /* 0x040fe20006000000 */
[----:B------:R0:W-:Y:S01]  /*2680*/  STS [R0+0x4], R5 ;  /* 0x0000040500007388 */ /* 0x0001e20000000800 */
[----:B------:R-:W-:-:S02]  /*2690*/  FSEL R8, R19, -INF , !P6 ;  /* 0xff80000013087808 */ /* 0x000fc40007000000 */
[C---:B------:R-:W-:Y:S01]  /*26a0*/  FSEL R9, R19.reuse, -INF , !P5 ;  /* 0xff80000013097808 */ /* 0x040fe20006800000 */
[----:B------:R0:W-:Y:S01]  /*26b0*/  STS.64 [R0+0x8], R6 ;  /* 0x0000080600007388 */ /* 0x0001e20000000a00 */
[C---:B------:R-:W-:Y:S02]  /*26c0*/  FSEL R10, R19.reuse, -INF , !P3 ;  /* 0xff800000130a7808 */ /* 0x040fe40005800000 */
[----:B------:R-:W-:Y:S02]  /*26d0*/  FSEL R11, R19, -INF , !P2 ;  /* 0xff800000130b7808 */ /* 0x000fe40005000000 */
[C---:B------:R-:W-:Y:S02]  /*26e0*/  ISETP.LE.AND P0, PT, R20.reuse, UR29, PT ;  /* 0x0000001d14007c0c */ /* 0x040fe4000bf03270 */
[C---:B------:R-:W-:Y:S01]  /*26f0*/  ISETP.LE.AND P4, PT, R20.reuse, UR30, PT ;  /* 0x0000001e14007c0c */ /* 0x040fe2000bf83270 */
[----:B------:R0:W-:Y:S01]  /*2700*/  STS.128 [R0+0x10], R8 ;  /* 0x0000100800007388 */ /* 0x0001e20000000c00 */
[----:B------:R-:W-:-:S02]  /*2710*/  ISETP.LE.AND P6, PT, R20, UR31, PT ;  /* 0x0000001f14007c0c */ /* 0x000fc4000bfc3270 */
[C---:B------:R-:W-:Y:S02]  /*2720*/  ISETP.LE.AND P5, PT, R20.reuse, UR32, PT ;  /* 0x0000002014007c0c */ /* 0x040fe4000bfa3270 */
[C---:B------:R-:W-:Y:S02]  /*2730*/  ISETP.LE.AND P3, PT, R20.reuse, UR33, PT ;  /* 0x0000002114007c0c */ /* 0x040fe4000bf63270 */
[C---:B------:R-:W-:Y:S02]  /*2740*/  ISETP.LE.AND P2, PT, R20.reuse, UR34, PT ;  /* 0x0000002214007c0c */ /* 0x040fe4000bf43270 */
[----:B------:R-:W-:Y:S02]  /*2750*/  FSEL R12, R19, -INF , !P1 ;  /* 0xff800000130c7808 */ /* 0x000fe40004800000 */
[----:B------:R-:W-:Y:S02]  /*2760*/  ISETP.LE.AND P1, PT, R20, UR35, PT ;  /* 0x0000002314007c0c */ /* 0x000fe4000bf23270 */
[----:B------:R-:W-:-:S02]  /*2770*/  FMNMX3 R21, R4, -INF , R5, !PT ;  /* 0xff80000004157876 */ /* 0x000fc40007800005 */
[C---:B------:R-:W-:Y:S02]  /*2780*/  FSEL R13, R19.reuse, -INF , !P0 ;  /* 0xff800000130d7808 */ /* 0x040fe40004000000 */
[C---:B------:R-:W-:Y:S02]  /*2790*/  FSEL R14, R19.reuse, -INF , !P4 ;  /* 0xff800000130e7808 */ /* 0x040fe40006000000 */
[C---:B------:R-:W-:Y:S02]  /*27a0*/  FSEL R15, R19.reuse, -INF , !P6 ;  /* 0xff800000130f7808 */ /* 0x040fe40007000000 */
[C---:B------:R-:W-:Y:S02]  /*27b0*/  FSEL R16, R19.reuse, -INF , !P5 ;  /* 0xff80000013107808 */ /* 0x040fe40006800000 */
[C---:B------:R-:W-:Y:S01]  /*27c0*/  FSEL R17, R19.reuse, -INF , !P3 ;  /* 0xff80000013117808 */ /* 0x040fe20005800000 */
[----:B------:R0:W-:Y:S01]  /*27d0*/  STS.128 [R0+0x20], R12 ;  /* 0x0000200c00007388 */ /* 0x0001e20000000c00 */
[----:B------:R-:W-:-:S02]  /*27e0*/  FSEL R18, R19, -INF , !P2 ;  /* 0xff80000013127808 */ /* 0x000fc40005000000 */
[----:B------:R-:W-:Y:S02]  /*27f0*/  FSEL R19, R19, -INF , !P1 ;  /* 0xff80000013137808 */ /* 0x000fe40004800000 */
[----:B------:R-:W-:-:S03]  /*2800*/  FMNMX3 R21, R21, R6, R7, !PT ;  /* 0x0000000615157276 */ /* 0x000fc60007800007 */
[----:B------:R0:W-:Y:S01]  /*2810*/  STS.128 [R0+0x30], R16 ;  /* 0x0000301000007388 */ /* 0x0001e20000000c00 */
[----:B------:R-:W-:-:S04]  /*2820*/  FMNMX3 R21, R21, R8, R9, !PT ;  /* 0x0000000815157276 */ /* 0x000fc80007800009 */
[----:B------:R-:W-:-:S04]  /*2830*/  FMNMX3 R21, R21, R10, R11, !PT ;  /* 0x0000000a15157276 */ /* 0x000fc8000780000b */
[----:B------:R-:W-:-:S04]  /*2840*/  FMNMX3 R21, R21, R12, R13, !PT ;  /* 0x0000000c15157276 */ /* 0x000fc8000780000d */
[----:B------:R-:W-:-:S04]  /*2850*/  FMNMX3 R21, R21, R14, R15, !PT ;  /* 0x0000000e15157276 */ /* 0x000fc8000780000f */
[----:B------:R-:W-:-:S04]  /*2860*/  FMNMX3 R21, R21, R16, R17, !PT ;  /* 0x0000001015157276 */ /* 0x000fc80007800011 */
[----:B0-----:R-:W-:-:S07]  /*2870*/  FMNMX3 R42, R21, R18, R19, !PT ;  /* 0x00000012152a7276 */ /* 0x001fce0007800013 */
.L_x_29:
[----:B------:R-:W-:Y:S05]  /*2880*/  BSYNC.RECONVERGENT B0 ;  /* 0x0000000000007941 */ /* 0x000fea0003800200 */
.L_x_21:
[----:B------:R-:W-:Y:S01]  /*2890*/  HFMA2 R22, -RZ, RZ, 3.7421875, 0 ;  /* 0x437c0000ff167431 */ /* 0x000fe200000001ff */
[----:B------:R-:W-:Y:S01]  /*28a0*/  MOV R21, 0x3bbb989d ;  /* 0x3bbb989d00157802 */ /* 0x000fe20000000f00 */
[--C-:B-1----:R-:W-:Y:S01]  /*28b0*/  FADD R25, R4, -R42.reuse ;  /* 0x8000002a04197221 */ /* 0x102fe20000000000 */
[--C-:B------:R-:W-:Y:S01]  /*28c0*/  FADD R44, R5, -R42.reuse ;  /* 0x8000002a052c7221 */ /* 0x100fe20000000000 */
[--C-:B------:R-:W-:Y:S01]  /*28d0*/  FADD R26, R6, -R42.reuse ;  /* 0x8000002a061a7221 */ /* 0x100fe20000000000 */
[--C-:B---3--:R-:W-:Y:S01]  /*28e0*/  FADD R28, R9, -R42.reuse ;  /* 0x8000002a091c7221 */ /* 0x108fe20000000000 */
[-C--:B------:R-:W-:Y:S01]  /*28f0*/  FFMA.SAT R5, R25, R21.reuse, 0.5 ;  /* 0x3f00000019057423 */ /* 0x080fe20000002015 */
[--C-:B------:R-:W-:Y:S01]  /*2900*/  FADD R30, R7, -R42.reuse ;  /* 0x8000002a071e7221 */ /* 0x100fe20000000000 */
[-C--:B------:R-:W-:Y:S01]  /*2910*/  FFMA.SAT R9, R26, R21.reuse, 0.5 ;  /* 0x3f0000001a097423 */ /* 0x080fe20000002015 */
[--C-:B------:R-:W-:Y:S01]  /*2920*/  FADD R32, R8, -R42.reuse ;  /* 0x8000002a08207221 */ /* 0x100fe20000000000 */
[-C--:B------:R-:W-:Y:S01]  /*2930*/  FFMA.RM R4, R5, R22.reuse, 12582913 ;  /* 0x4b40000105047423 */ /* 0x080fe20000004016 */
[-C--:B------:R-:W-:Y:S01]  /*2940*/  FFMA.SAT R5, R44, R21.reuse, 0.5 ;  /* 0x3f0000002c057423 */ /* 0x080fe20000002015 */
[--C-:B------:R-:W-:Y:S01]  /*2950*/  FADD R24, R11, -R42.reuse ;  /* 0x8000002a0b187221 */ /* 0x100fe20000000000 */
[-C--:B------:R-:W-:Y:S01]  /*2960*/  FFMA.SAT R11, R30, R21.reuse, 0.5 ;  /* 0x3f0000001e0b7423 */ /* 0x080fe20000002015 */
[----:B------:R-:W-:Y:S01]  /*2970*/  FADD R6, R4, -12583039 ;  /* 0xcb40007f04067421 */ /* 0x000fe20000000000 */
[-C--:B------:R-:W-:Y:S01]  /*2980*/  FFMA.RM R5, R5, R22.reuse, 12582913 ;  /* 0x4b40000105057423 */ /* 0x080fe20000004016 */
[-C--:B------:R-:W-:Y:S01]  /*2990*/  FFMA.SAT R23, R32, R21.reuse, 0.5 ;  /* 0x3f00000020177423 */ /* 0x080fe20000002015 */
[----:B------:R-:W-:Y:S01]  /*29a0*/  FADD R34, R10, -R42 ;  /* 0x8000002a0a227221 */ /* 0x000fe20000000000 */
[----:B------:R-:W-:Y:S01]  /*29b0*/  FFMA R8, R25, 1.4426950216293334961, -R6 ;  /* 0x3fb8aa3b19087823 */ /* 0x000fe20000000806 */
[----:B------:R-:W-:Y:S01]  /*29c0*/  FADD R7, R5, -12583039 ;  /* 0xcb40007f05077421 */ /* 0x000fe20000000000 */
[-C--:B------:R-:W-:Y:S01]  /*29d0*/  FFMA.RM R6, R9, R22.reuse, 12582913 ;  /* 0x4b40000109067423 */ /* 0x080fe20000004016 */
[-C--:B------:R-:W-:Y:S01]  /*29e0*/  FFMA.SAT R29, R24, R21.reuse, 0.5 ;  /* 0x3f000000181d7423 */ /* 0x080fe20000002015 */
[----:B------:R-:W-:Y:S01]  /*29f0*/  FFMA R25, R25, 1.925963033500011079e-08, R8 ;  /* 0x32a5706019197823 */ /* 0x000fe20000000008 */
[----:B------:R-:W-:Y:S01]  /*2a00*/  FFMA R31, R44, 1.4426950216293334961, -R7 ;  /* 0x3fb8aa3b2c1f7823 */ /* 0x000fe20000000807 */
[----:B------:R-:W-:Y:S01]  /*2a10*/  FADD R9, R6, -12583039 ;  /* 0xcb40007f06097421 */ /* 0x000fe20000000000 */
[-C--:B------:R-:W-:Y:S01]  /*2a20*/  FFMA.RM R7, R11, R22.reuse, 12582913 ;  /* 0x4b4000010b077423 */ /* 0x080fe20000004016 */
[-C--:B------:R-:W-:Y:S01]  /*2a30*/  FFMA.RM R8, R23, R22.reuse, 12582913 ;  /* 0x4b40000117087423 */ /* 0x080fe20000004016 */
[-C--:B------:R-:W-:Y:S01]  /*2a40*/  FFMA.SAT R23, R28, R21.reuse, 0.5 ;  /* 0x3f0000001c177423 */ /* 0x080fe20000002015 */
[----:B------:R-:W-:Y:S01]  /*2a50*/  FFMA R9, R26, 1.4426950216293334961, -R9 ;  /* 0x3fb8aa3b1a097823 */ /* 0x000fe20000000809 */
[----:B------:R-:W-:Y:S01]  /*2a60*/  FADD R11, R7, -12583039 ;  /* 0xcb40007f070b7421 */ /* 0x000fe20000000000 */
[-C--:B------:R-:W-:Y:S01]  /*2a70*/  FFMA.SAT R27, R34, R21.reuse, 0.5 ;  /* 0x3f000000221b7423 */ /* 0x080fe20000002015 */
[-C--:B------:R-:W-:Y:S01]  /*2a80*/  FFMA.RM R10, R23, R22.reuse, 12582913 ;  /* 0x4b400001170a7423 */ /* 0x080fe20000004016 */
[----:B------:R-:W-:Y:S01]  /*2a90*/  FFMA R26, R26, 1.925963033500011079e-08, R9 ;  /* 0x32a570601a1a7823 */ /* 0x000fe20000000009 */
[----:B------:R-:W-:Y:S01]  /*2aa0*/  FFMA R11, R30, 1.4426950216293334961, -R11 ;  /* 0x3fb8aa3b1e0b7823 */ /* 0x000fe2000000080b */
[----:B------:R-:W-:Y:S01]  /*2ab0*/  FADD R9, R8, -12583039 ;  /* 0xcb40007f08097421 */ /* 0x000fe20000000000 */
[----:B------:R-:W-:Y:S01]  /*2ac0*/  FFMA R31, R44, 1.925963033500011079e-08, R31 ;  /* 0x32a570602c1f7823 */ /* 0x000fe2000000001f */
[--C-:B----4-:R-:W-:Y:S01]  /*2ad0*/  FADD R44, R14, -R42.reuse ;  /* 0x8000002a0e2c7221 */ /* 0x110fe20000000000 */
[----:B------:R-:W-:Y:S01]  /*2ae0*/  FFMA R30, R30, 1.925963033500011079e-08, R11 ;  /* 0x32a570601e1e7823 */ /* 0x000fe2000000000b */
[----:B------:R-:W-:Y:S01]  /*2af0*/  FFMA R23, R32, 1.4426950216293334961, -R9 ;  /* 0x3fb8aa3b20177823 */ /* 0x000fe20000000809 */
[----:B------:R-:W-:Y:S01]  /*2b00*/  FADD R11, R10, -12583039 ;  /* 0xcb40007f0a0b7421 */ /* 0x000fe20000000000 */
[-C--:B------:R-:W-:Y:S01]  /*2b10*/  FFMA.RM R9, R27, R22.reuse, 12582913 ;  /* 0x4b4000011b097423 */ /* 0x080fe20000004016 */
[----:B------:R-:W1:Y:S01]  /*2b20*/  MUFU.EX2 R25, R25 ;  /* 0x0000001900197308 */ /* 0x000e620000000800 */
[----:B------:R-:W-:Y:S01]  /*2b30*/  FFMA R23, R32, 1.925963033500011079e-08, R23 ;  /* 0x32a5706020177823 */ /* 0x000fe20000000017 */
[----:B------:R-:W-:Y:S01]  /*2b40*/  FFMA R35, R28, 1.4426950216293334961, -R11 ;  /* 0x3fb8aa3b1c237823 */ /* 0x000fe2000000080b */
[-C--:B------:R-:W-:Y:S01]  /*2b50*/  FFMA.RM R11, R29, R22.reuse, 12582913 ;  /* 0x4b4000011d0b7423 */ /* 0x080fe20000004016 */
[--C-:B------:R-:W-:Y:S01]  /*2b60*/  FADD R32, R12, -R42.reuse ;  /* 0x8000002a0c207221 */ /* 0x100fe20000000000 */
[----:B------:R-:W-:Y:S01]  /*2b70*/  FADD R27, R9, -12583039 ;  /* 0xcb40007f091b7421 */ /* 0x000fe20000000000 */
[----:B------:R-:W-:Y:S01]  /*2b80*/  FFMA R35, R28, 1.925963033500011079e-08, R35 ;  /* 0x32a570601c237823 */ /* 0x000fe20000000023 */
[----:B------:R-:W-:Y:S01]  /*2b90*/  FADD R29, R11, -12583039 ;  /* 0xcb40007f0b1d7421 */ /* 0x000fe20000000000 */
[-C--:B------:R-:W-:Y:S01]  /*2ba0*/  FFMA.SAT R33, R32, R21.reuse, 0.5 ;  /* 0x3f00000020217423 */ /* 0x080fe20000002015 */
[--C-:B------:R-:W-:Y:S01]  /*2bb0*/  FADD R28, R13, -R42.reuse ;  /* 0x8000002a0d1c7221 */ /* 0x100fe20000000000 */
[----:B------:R-:W-:Y:S01]  /*2bc0*/  FFMA R27, R34, 1.4426950216293334961, -R27 ;  /* 0x3fb8aa3b221b7823 */ /* 0x000fe2000000081b */
[----:B------:R-:W-:Y:S01]  /*2bd0*/  FFMA R29, R24, 1.4426950216293334961, -R29 ;  /* 0x3fb8aa3b181d7823 */ /* 0x000fe2000000081d */
[-C--:B------:R-:W-:Y:S01]  /*2be0*/  FFMA.RM R12, R33, R22.reuse, 12582913 ;  /* 0x4b400001210c7423 */ /* 0x080fe20000004016 */
[----:B------:R-:W-:Y:S01]  /*2bf0*/  MUFU.EX2 R31, R31 ;  /* 0x0000001f001f7308 */ /* 0x000fe20000000800 */
[----:B------:R-:W-:Y:S01]  /*2c00*/  FFMA R34, R34, 1.925963033500011079e-08, R27 ;  /* 0x32a5706022227823 */ /* 0x000fe2000000001b */
[----:B------:R-:W-:Y:S01]  /*2c10*/  FFMA R33, R24, 1.925963033500011079e-08, R29 ;  /* 0x32a5706018217823 */ /* 0x000fe2000000001d */
[----:B------:R-:W-:Y:S01]  /*2c20*/  FADD R13, R12, -12583039 ;  /* 0xcb40007f0c0d7421 */ /* 0x000fe20000000000 */
[-C--:B------:R-:W-:Y:S01]  /*2c30*/  FFMA.SAT R29, R28, R21.reuse, 0.5 ;  /* 0x3f0000001c1d7423 */ /* 0x080fe20000002015 */
[----:B------:R-:W-:Y:S01]  /*2c40*/  SHF.L.U32 R4, R4, 0x17, RZ ;  /* 0x0000001704047819 */ /* 0x000fe200000006ff */
[----:B------:R-:W-:Y:S01]  /*2c50*/  UIADD3 UR5, UPT, UPT, UR10, 0x1, URZ ;  /* 0x000000010a057890 */ /* 0x000fe2000fffe0ff */
[----:B------:R-:W-:Y:S01]  /*2c60*/  FFMA R27, R32, 1.4426950216293334961, -R13 ;  /* 0x3fb8aa3b201b7823 */ /* 0x000fe2000000080d */
[-C--:B------:R-:W-:Y:S01]  /*2c70*/  FFMA.RM R13, R29, R22.reuse, 12582913 ;  /* 0x4b4000011d0d7423 */ /* 0x080fe20000004016 */
[----:B------:R-:W-:Y:S01]  /*2c80*/  FFMA.SAT R29, R44, R21, 0.5 ;  /* 0x3f0000002c1d7423 */ /* 0x000fe20000002015 */
[----:B-1----:R-:W-:Y:S01]  /*2c90*/  FMUL R4, R4, R25 ;  /* 0x0000001904047220 */ /* 0x002fe20000400000 */
[----:B------:R-:W-:Y:S01]  /*2ca0*/  FFMA R24, R32, 1.925963033500011079e-08, R27 ;  /* 0x32a5706020187823 */ /* 0x000fe2000000001b */
[----:B------:R-:W-:Y:S01]  /*2cb0*/  FADD R27, R13, -12583039 ;  /* 0xcb40007f0d1b7421 */ /* 0x000fe20000000000 */
[--C-:B0-----:R-:W-:Y:S01]  /*2cc0*/  FADD R32, R16, -R42.reuse ;  /* 0x8000002a10207221 */ /* 0x101fe20000000000 */
[-C--:B------:R-:W-:Y:S01]  /*2cd0*/  FFMA.RM R14, R29, R22.reuse, 12582913 ;  /* 0x4b4000011d0e7423 */ /* 0x080fe20000004016 */
[----:B------:R-:W-:Y:S01]  /*2ce0*/  MUFU.EX2 R26, R26 ;  /* 0x0000001a001a7308 */ /* 0x000fe20000000800 */
[----:B------:R-:W-:Y:S01]  /*2cf0*/  FFMA R27, R28, 1.4426950216293334961, -R27 ;  /* 0x3fb8aa3b1c1b7823 */ /* 0x000fe2000000081b */
[----:B------:R-:W-:Y:S01]  /*2d00*/  SHF.L.U32 R8, R8, 0x17, RZ ;  /* 0x0000001708087819 */ /* 0x000fe200000006ff */
[----:B------:R-:W-:Y:S01]  /*2d10*/  FADD R29, R14, -12583039 ;  /* 0xcb40007f0e1d7421 */ /* 0x000fe20000000000 */
[----:B------:R-:W-:Y:S01]  /*2d20*/  SHF.L.U32 R7, R7, 0x17, RZ ;  /* 0x0000001707077819 */ /* 0x000fe200000006ff */
[----:B------:R-:W-:Y:S01]  /*2d30*/  FFMA R27, R28, 1.925963033500011079e-08, R27 ;  /* 0x32a570601c1b7823 */ /* 0x000fe2000000001b */
[--C-:B------:R-:W-:Y:S01]  /*2d40*/  FADD R28, R15, -R42.reuse ;  /* 0x8000002a0f1c7221 */ /* 0x100fe20000000000 */
[----:B------:R-:W-:Y:S01]  /*2d50*/  FFMA R29, R44, 1.4426950216293334961, -R29 ;  /* 0x3fb8aa3b2c1d7823 */ /* 0x000fe2000000081d */
[----:B------:R-:W0:Y:S01]  /*2d60*/  MUFU.EX2 R23, R23 ;  /* 0x0000001700177308 */ /* 0x000e220000000800 */
[----:B------:R-:W-:Y:S01]  /*2d70*/  SHF.L.U32 R10, R10, 0x17, RZ ;  /* 0x000000170a0a7819 */ /* 0x000fe200000006ff */
[-C--:B------:R-:W-:Y:S01]  /*2d80*/  FFMA.SAT R15, R28, R21.reuse, 0.5 ;  /* 0x3f0000001c0f7423 */ /* 0x080fe20000002015 */
[----:B------:R-:W-:Y:S01]  /*2d90*/  FFMA R29, R44, 1.925963033500011079e-08, R29 ;  /* 0x32a570602c1d7823 */ /* 0x000fe2000000001d */
[----:B------:R-:W-:Y:S01]  /*2da0*/  FADD R44, R17, -R42 ;  /* 0x8000002a112c7221 */ /* 0x000fe20000000000 */
[----:B------:R-:W-:Y:S01]  /*2db0*/  UIADD3 UR11, UPT, UPT, UR10, 0x2, URZ ;  /* 0x000000020a0b7890 */ /* 0x000fe2000fffe0ff */
[-C--:B------:R-:W-:Y:S01]  /*2dc0*/  FFMA.RM R15, R15, R22.reuse, 12582913 ;  /* 0x4b4000010f0f7423 */ /* 0x080fe20000004016 */
[----:B------:R-:W-:Y:S01]  /*2dd0*/  ISETP.LE.AND P0, PT, R20, UR10, PT ;  /* 0x0000000a14007c0c */ /* 0x000fe2000bf03270 */
[-C--:B------:R-:W-:Y:S01]  /*2de0*/  FFMA.SAT R17, R44, R21.reuse, 0.5 ;  /* 0x3f0000002c117423 */ /* 0x080fe20000002015 */
[----:B------:R-:W1:Y:S01]  /*2df0*/  MUFU.EX2 R30, R30 ;  /* 0x0000001e001e7308 */ /* 0x000e620000000800 */
[----:B------:R-:W-:Y:S01]  /*2e00*/  FADD R43, R15, -12583039 ;  /* 0xcb40007f0f2b7421 */ /* 0x000fe20000000000 */
[----:B------:R-:W-:Y:S01]  /*2e10*/  ISETP.LE.AND P1, PT, R20, UR5, PT ;  /* 0x0000000514007c0c */ /* 0x000fe2000bf23270 */
[----:B------:R-:W-:Y:S01]  /*2e20*/  FFMA.RM R17, R17, R22, 12582913 ;  /* 0x4b40000111117423 */ /* 0x000fe20000004016 */
[----:B------:R-:W-:Y:S01]  /*2e30*/  UIADD3 UR5, UPT, UPT, UR10, 0x3, URZ ;  /* 0x000000030a057890 */ /* 0x000fe2000fffe0ff */
[----:B------:R-:W-:Y:S01]  /*2e40*/  FFMA R43, R28, 1.4426950216293334961, -R43 ;  /* 0x3fb8aa3b1c2b7823 */ /* 0x000fe2000000082b */
[----:B------:R-:W-:Y:S01]  /*2e50*/  SHF.L.U32 R14, R14, 0x17, RZ ;  /* 0x000000170e0e7819 */ /* 0x000fe200000006ff */
[----:B------:R-:W-:Y:S01]  /*2e60*/  UIADD3 UR12, UPT, UPT, UR10, 0xe, URZ ;  /* 0x0000000e0a0c7890 */ /* 0x000fe2000fffe0ff */
[----:B------:R-:W-:Y:S01]  /*2e70*/  MUFU.EX2 R35, R35 ;  /* 0x0000002300237308 */ /* 0x000fe20000000800 */
[----:B------:R-:W-:Y:S01]  /*2e80*/  FFMA R28, R28, 1.925963033500011079e-08, R43 ;  /* 0x32a570601c1c7823 */ /* 0x000fe2000000002b */
[----:B------:R-:W-:Y:S01]  /*2e90*/  FFMA.SAT R43, R32, R21, 0.5 ;  /* 0x3f000000202b7423 */ /* 0x000fe20000002015 */
[----:B0-----:R-:W-:Y:S01]  /*2ea0*/  FMUL R8, R8, R23 ;  /* 0x0000001708087220 */ /* 0x001fe20000400000 */
[----:B------:R-:W-:-:S02]  /*2eb0*/  FMNMX R23, R3, R42, !PT ;  /* 0x0000002a03177209 */ /* 0x000fc40007800000 */
[----:B------:R-:W-:Y:S01]  /*2ec0*/  FFMA.RM R16, R43, R22, 12582913 ;  /* 0x4b4000012b107423 */ /* 0x000fe20000004016 */
[----:B------:R-:W-:Y:S01]  /*2ed0*/  SHF.L.U32 R15, R15, 0x17, RZ ;  /* 0x000000170f0f7819 */ /* 0x000fe200000006ff */
[----:B------:R-:W-:Y:S01]  /*2ee0*/  MUFU.EX2 R34, R34 ;  /* 0x0000002200227308 */ /* 0x000fe20000000800 */
[----:B-1----:R-:W-:Y:S01]  /*2ef0*/  FMUL R7, R7, R30 ;  /* 0x0000001e07077220 */ /* 0x002fe20000400000 */
[C---:B------:R-:W-:Y:S01]  /*2f00*/  FADD R43, R16.reuse, -12583039 ;  /* 0xcb40007f102b7421 */ /* 0x040fe20000000000 */
[----:B------:R-:W-:-:S03]  /*2f10*/  SHF.L.U32 R16, R16, 0x17, RZ ;  /* 0x0000001710107819 */ /* 0x000fc600000006ff */
[C---:B------:R-:W-:Y:S01]  /*2f20*/  FFMA R25, R32.reuse, 1.4426950216293334961, -R43 ;  /* 0x3fb8aa3b20197823 */ /* 0x040fe2000000082b */
[----:B------:R-:W-:Y:S01]  /*2f30*/  FADD R43, R17, -12583039 ;  /* 0xcb40007f112b7421 */ /* 0x000fe20000000000 */
[----:B------:R-:W-:Y:S02]  /*2f40*/  MUFU.EX2 R33, R33 ;  /* 0x0000002100217308 */ /* 0x000fe40000000800 */
[----:B------:R-:W-:Y:S01]  /*2f50*/  FFMA R25, R32, 1.925963033500011079e-08, R25 ;  /* 0x32a5706020197823 */ /* 0x000fe20000000019 */
[----:B------:R-:W-:-:S05]  /*2f60*/  SHF.L.U32 R32, R5, 0x17, RZ ;  /* 0x0000001705207819 */ /* 0x000fca00000006ff */
[----:B------:R-:W-:Y:S01]  /*2f70*/  FMUL R5, R32, R31 ;  /* 0x0000001f20057220 */ /* 0x000fe20000400000 */
[----:B------:R-:W-:Y:S01]  /*2f80*/  FADD R32, R18, -R42 ;  /* 0x8000002a12207221 */ /* 0x000fe20000000000 */
[----:B------:R-:W-:Y:S01]  /*2f90*/  FFMA R31, R44, 1.4426950216293334961, -R43 ;  /* 0x3fb8aa3b2c1f7823 */ /* 0x000fe2000000082b */
[----:B------:R-:W-:Y:S01]  /*2fa0*/  SHF.L.U32 R43, R6, 0x17, RZ ;  /* 0x00000017062b7819 */ /* 0x000fe200000006ff */
[----:B------:R-:W-:Y:S01]  /*2fb0*/  MUFU.EX2 R24, R24 ;  /* 0x0000001800187308 */ /* 0x000fe20000000800 */
[----:B------:R-:W-:Y:S01]  /*2fc0*/  FFMA.SAT R45, R32, R21, 0.5 ;  /* 0x3f000000202d7423 */ /* 0x000fe20000002015 */
[----:B------:R-:W-:Y:S02]  /*2fd0*/  FFMA R31, R44, 1.925963033500011079e-08, R31 ;  /* 0x32a570602c1f7823 */ /* 0x000fe4000000001f */
[----:B------:R-:W-:Y:S01]  /*2fe0*/  FMUL R6, R43, R26 ;  /* 0x0000001a2b067220 */ /* 0x000fe20000400000 */
[----:B------:R-:W-:-:S03]  /*2ff0*/  FFMA.RM R18, R45, R22, 12582913 ;  /* 0x4b4000012d127423 */ /* 0x000fc60000004016 */
[----:B------:R-:W-:Y:S01]  /*3000*/  MUFU.EX2 R27, R27 ;  /* 0x0000001b001b7308 */ /* 0x000fe20000000800 */
[----:B------:R-:W-:Y:S01]  /*3010*/  FADD R43, R18, -12583039 ;  /* 0xcb40007f122b7421 */ /* 0x000fe20000000000 */
[----:B------:R0:W-:Y:S03]  /*3020*/  STS.128 [R0], R4 ;  /* 0x0000000400007388 */ /* 0x0001e60000000c00 */
[----:B------:R-:W-:-:S03]  /*3030*/  FFMA R43, R32, 1.4426950216293334961, -R43 ;  /* 0x3fb8aa3b202b7823 */ /* 0x000fc6000000082b */
[----:B------:R-:W1:Y:S01]  /*3040*/  MUFU.EX2 R29, R29 ;  /* 0x0000001d001d7308 */ /* 0x000e620000000800 */
[----:B------:R-:W-:Y:S01]  /*3050*/  FFMA R26, R32, 1.925963033500011079e-08, R43 ;  /* 0x32a57060201a7823 */ /* 0x000fe2000000002b */
[--C-:B------:R-:W-:Y:S01]  /*3060*/  FADD R32, R19, -R42.reuse ;  /* 0x8000002a13207221 */ /* 0x100fe20000000000 */
[----:B------:R-:W-:-:S03]  /*3070*/  FADD R42, -R23, R42 ;  /* 0x0000002a172a7221 */ /* 0x000fc60000000100 */
[----:B------:R-:W-:Y:S02]  /*3080*/  FFMA.SAT R19, R32, R21, 0.5 ;  /* 0x3f00000020137423 */ /* 0x000fe40000002015 */
[----:B------:R-:W3:Y:S02]  /*3090*/  MUFU.EX2 R28, R28 ;  /* 0x0000001c001c7308 */ /* 0x000ee40000000800 */
[----:B------:R-:W-:-:S04]  /*30a0*/  FFMA.RM R19, R19, R22, 12582913 ;  /* 0x4b40000113137423 */ /* 0x000fc80000004016 */
[C---:B------:R-:W-:Y:S01]  /*30b0*/  FADD R43, R19.reuse, -12583039 ;  /* 0xcb40007f132b7421 */ /* 0x040fe20000000000 */
[----:B------:R-:W-:Y:S01]  /*30c0*/  SHF.L.U32 R19, R19, 0x17, RZ ;  /* 0x0000001713137819 */ /* 0x000fe200000006ff */
[----:B------:R-:W4:Y:S01]  /*30d0*/  MUFU.EX2 R25, R25 ;  /* 0x0000001900197308 */ /* 0x000f220000000800 */
[----:B-1----:R-:W-:Y:S01]  /*30e0*/  FMUL R14, R14, R29 ;  /* 0x0000001d0e0e7220 */ /* 0x002fe20000400000 */
[----:B------:R-:W-:-:S04]  /*30f0*/  FFMA R43, R32, 1.4426950216293334961, -R43 ;  /* 0x3fb8aa3b202b7823 */ /* 0x000fc8000000082b */
[----:B------:R-:W-:Y:S01]  /*3100*/  FFMA R30, R32, 1.925963033500011079e-08, R43 ;  /* 0x32a57060201e7823 */ /* 0x000fe2000000002b */
[----:B------:R-:W-:Y:S01]  /*3110*/  FADD R32, -R23, R3 ;  /* 0x0000000317207221 */ /* 0x000fe20000000100 */
[-C--:B------:R-:W-:Y:S01]  /*3120*/  FFMA.SAT R43, R42, R21.reuse, 0.5 ;  /* 0x3f0000002a2b7423 */ /* 0x080fe20000002015 */
[----:B------:R-:W-:Y:S01]  /*3130*/  MUFU.EX2 R31, R31 ;  /* 0x0000001f001f7308 */ /* 0x000fe20000000800 */
[----:B---3--:R-:W-:Y:S01]  /*3140*/  FMUL R15, R15, R28 ;  /* 0x0000001c0f0f7220 */ /* 0x008fe20000400000 */
[----:B------:R-:W-:Y:S01]  /*3150*/  FFMA.SAT R3, R32, R21, 0.5 ;  /* 0x3f00000020037423 */ /* 0x000fe20000002015 */
[----:B------:R-:W-:Y:S01]  /*3160*/  SHF.L.U32 R21, R9, 0x17, RZ ;  /* 0x0000001709157819 */ /* 0x000fe200000006ff */
[----:B------:R-:W-:Y:S02]  /*3170*/  FMUL R9, R10, R35 ;  /* 0x000000230a097220 */ /* 0x000fe40000400000 */
[-C--:B------:R-:W-:Y:S01]  /*3180*/  FFMA.RM R3, R3, R22.reuse, 12582913 ;  /* 0x4b40000103037423 */ /* 0x080fe20000004016 */
[----:B------:R-:W-:Y:S01]  /*3190*/  FFMA.RM R22, R43, R22, 12582913 ;  /* 0x4b4000012b167423 */ /* 0x000fe20000004016 */
[----:B------:R-:W-:Y:S01]  /*31a0*/  FMUL R10, R21, R34 ;  /* 0x00000022150a7220 */ /* 0x000fe20000400000 */
[----:B------:R-:W-:Y:S01]  /*31b0*/  SHF.L.U32 R34, R11, 0x17, RZ ;  /* 0x000000170b227819 */ /* 0x000fe200000006ff */
[----:B------:R-:W-:Y:S01]  /*31c0*/  FADD R21, RZ, R4 ;  /* 0x00000004ff157221 */ /* 0x000fe20000000000 */
[----:B------:R-:W1:Y:S01]  /*31d0*/  MUFU.EX2 R26, R26 ;  /* 0x0000001a001a7308 */ /* 0x000e620000000800 */
[----:B----4-:R-:W-:Y:S01]  /*31e0*/  FMUL R16, R16, R25 ;  /* 0x0000001910107220 */ /* 0x010fe20000400000 */
[----:B------:R-:W-:Y:S01]  /*31f0*/  SHF.L.U32 R25, R18, 0x17, RZ ;  /* 0x0000001712197819 */ /* 0x000fe200000006ff */
[----:B------:R-:W-:Y:S01]  /*3200*/  FMUL R11, R34, R33 ;  /* 0x00000021220b7220 */ /* 0x000fe20000400000 */
[----:B------:R-:W-:-:S02]  /*3210*/  FSEL R21, R21, RZ, !P0 ;  /* 0x000000ff15157208 */ /* 0x000fc40004000000 */
[----:B------:R-:W-:Y:S02]  /*3220*/  FSEL R34, R5, RZ, !P1 ;  /* 0x000000ff05227208 */ /* 0x000fe40004800000 */
[----:B------:R-:W-:Y:S01]  /*3230*/  ISETP.LE.AND P0, PT, R20, UR11, PT ;  /* 0x0000000b14007c0c */ /* 0x000fe2000bf03270 */
[----:B------:R-:W-:Y:S01]  /*3240*/  UIADD3 UR11, UPT, UPT, UR10, 0x4, URZ ;  /* 0x000000040a0b7890 */ /* 0x000fe2000fffe0ff */
[----:B------:R-:W-:Y:S01]  /*3250*/  SHF.L.U32 R33, R12, 0x17, RZ ;  /* 0x000000170c217819 */ /* 0x000fe200000006ff */
[----:B------:R-:W-:Y:S01]  /*3260*/  FADD R21, R21, R34 ;  /* 0x0000002215157221 */ /* 0x000fe20000000000 */
[----:B------:R-:W-:Y:S01]  /*3270*/  FSEL R34, R6, RZ, !P0 ;  /* 0x000000ff06227208 */ /* 0x000fe20004000000 */
[----:B------:R-:W3:Y:S01]  /*3280*/  MUFU.EX2 R30, R30 ;  /* 0x0000001e001e7308 */ /* 0x000ee20000000800 */
[C---:B------:R-:W-:Y:S01]  /*3290*/  ISETP.LE.AND P0, PT, R20.reuse, UR5, PT ;  /* 0x0000000514007c0c */ /* 0x040fe2000bf03270 */
[----:B------:R-:W-:Y:S01]  /*32a0*/  UIADD3 UR5, UPT, UPT, UR10, 0x5, URZ ;  /* 0x000000050a057890 */ /* 0x000fe2000fffe0ff */
[----:B------:R-:W-:Y:S01]  /*32b0*/  FMUL R12, R33, R24 ;  /* 0x00000018210c7220 */ /* 0x000fe20000400000 */
[----:B------:R-:W-:Y:S01]  /*32c0*/  FADD R21, R21, R34 ;  /* 0x0000002215157221 */ /* 0x000fe20000000000 */
[----:B------:R-:W-:Y:S01]  /*32d0*/  FSEL R34, R7, RZ, !P0 ;  /* 0x000000ff07227208 */ /* 0x000fe20004000000 */
[----:B-1----:R-:W-:Y:S01]  /*32e0*/  FMUL R18, R25, R26 ;  /* 0x0000001a19127220 */ /* 0x002fe20000400000 */
[----:B------:R-:W-:Y:S01]  /*32f0*/  ISETP.LE.AND P0, PT, R20, UR11, PT ;  /* 0x0000000b14007c0c */ /* 0x000fe2000bf03270 */
[----:B------:R-:W-:Y:S01]  /*3300*/  UIADD3 UR11, UPT, UPT, UR10, 0x6, URZ ;  /* 0x000000060a0b7890 */ /* 0x000fe2000fffe0ff */
[----:B------:R0:W-:Y:S01]  /*3310*/  STS.128 [R0+0x10], R8 ;  /* 0x0000100800007388 */ /* 0x0001e20000000c00 */
[----:B------:R-:W-:Y:S01]  /*3320*/  FADD R21, R21, R34 ;  /* 0x0000002215157221 */ /* 0x000fe20000000000 */
[----:B------:R-:W-:-:S02]  /*3330*/  FSEL R34, R8, RZ, !P0 ;  /* 0x000000ff08227208 */ /* 0x000fc40004000000 */
[----:B------:R-:W-:Y:S01]  /*3340*/  ISETP.LE.AND P0, PT, R20, UR5, PT ;  /* 0x0000000514007c0c */ /* 0x000fe2000bf03270 */
[----:B------:R-:W-:Y:S01]  /*3350*/  UIADD3 UR5, UPT, UPT, UR10, 0x7, URZ ;  /* 0x000000070a057890 */ /* 0x000fe2000fffe0ff */
[----:B------:R-:W-:Y:S01]  /*3360*/  SHF.L.U32 R26, R22, 0x17, RZ ;  /* 0x00000017161a7819 */ /* 0x000fe200000006ff */
[----:B------:R-:W-:Y:S01]  /*3370*/  FADD R21, R21, R34 ;  /* 0x0000002215157221 */ /* 0x000fe20000000000 */
[----:B------:R-:W-:Y:S01]  /*3380*/  FSEL R34, R9, RZ, !P0 ;  /* 0x000000ff09227208 */ /* 0x000fe20004000000 */
[----:B---3--:R-:W-:Y:S01]  /*3390*/  FMUL R19, R19, R30 ;  /* 0x0000001e13137220 */ /* 0x008fe20000400000 */
[----:B------:R-:W-:Y:S01]  /*33a0*/  ISETP.LE.AND P0, PT, R20, UR11, PT ;  /* 0x0000000b14007c0c */ /* 0x000fe2000bf03270 */
[----:B------:R-:W-:Y:S02]  /*33b0*/  UIADD3 UR11, UPT, UPT, UR10, 0xb, URZ ;  /* 0x0000000b0a0b7890 */ /* 0x000fe4000fffe0ff */
[----:B------:R-:W-:Y:S01]  /*33c0*/  FADD R21, R21, R34 ;  /* 0x0000002215157221 */ /* 0x000fe20000000000 */
[----:B------:R-:W-:-:S02]  /*33d0*/  FSEL R34, R10, RZ, !P0 ;  /* 0x000000ff0a227208 */ /* 0x000fc40004000000 */
[C---:B------:R-:W-:Y:S01]  /*33e0*/  ISETP.LE.AND P0, PT, R20.reuse, UR5, PT ;  /* 0x0000000514007c0c */ /* 0x040fe2000bf03270 */
[----:B------:R-:W-:Y:S01]  /*33f0*/  UIADD3 UR5, UPT, UPT, UR10, 0x8, URZ ;  /* 0x000000080a057890 */ /* 0x000fe2000fffe0ff */
[C---:B------:R-:W-:Y:S01]  /*3400*/  ISETP.LE.AND P1, PT, R20.reuse, UR11, PT ;  /* 0x0000000b14007c0c */ /* 0x040fe2000bf23270 */
[----:B------:R-:W-:Y:S01]  /*3410*/  FADD R21, R21, R34 ;  /* 0x0000002215157221 */ /* 0x000fe20000000000 */
[----:B------:R-:W-:Y:S01]  /*3420*/  FSEL R24, R11, RZ, !P0 ;  /* 0x000000ff0b187208 */ /* 0x000fe20004000000 */
[----:B------:R-:W-:Y:S01]  /*3430*/  UIADD3 UR11, UPT, UPT, UR10, 0xd, URZ ;  /* 0x0000000d0a0b7890 */ /* 0x000fe2000fffe0ff */
[----:B------:R-:W-:Y:S02]  /*3440*/  SHF.L.U32 R34, R13, 0x17, RZ ;  /* 0x000000170d227819 */ /* 0x000fe400000006ff */
[----:B------:R-:W-:Y:S01]  /*3450*/  ISETP.LE.AND P0, PT, R20, UR5, PT ;  /* 0x0000000514007c0c */ /* 0x000fe2000bf03270 */
[----:B------:R-:W-:Y:S01]  /*3460*/  UIADD3 UR5, UPT, UPT, UR10, 0x9, URZ ;  /* 0x000000090a057890 */ /* 0x000fe2000fffe0ff */
[----:B------:R-:W-:Y:S01]  /*3470*/  FADD R21, R21, R24 ;  /* 0x0000001815157221 */ /* 0x000fe20000000000 */
[----:B------:R-:W-:Y:S01]  /*3480*/  FMUL R13, R34, R27 ;  /* 0x0000001b220d7220 */ /* 0x000fe20000400000 */
[----:B------:R-:W-:Y:S01]  /*3490*/  FSEL R24, R12, RZ, !P0 ;  /* 0x000000ff0c187208 */ /* 0x000fe20004000000 */
[----:B------:R-:W-:Y:S01]  /*34a0*/  FADD R27, R3, -12583039 ;  /* 0xcb40007f031b7421 */ /* 0x000fe20000000000 */
[----:B------:R-:W-:-:S02]  /*34b0*/  FSEL R28, R15, RZ, !P1 ;  /* 0x000000ff0f1c7208 */ /* 0x000fc40004800000 */
[----:B------:R-:W-:Y:S01]  /*34c0*/  ISETP.LE.AND P0, PT, R20, UR5, PT ;  /* 0x0000000514007c0c */ /* 0x000fe2000bf03270 */
[----:B------:R-:W-:Y:S01]  /*34d0*/  UIADD3 UR5, UPT, UPT, UR10, 0xa, URZ ;  /* 0x0000000a0a057890 */ /* 0x000fe2000fffe0ff */
[----:B------:R-:W-:Y:S01]  /*34e0*/  FADD R21, R21, R24 ;  /* 0x0000001815157221 */ /* 0x000fe20000000000 */
[----:B------:R-:W-:Y:S01]  /*34f0*/  FFMA R27, R32, 1.4426950216293334961, -R27 ;  /* 0x3fb8aa3b201b7823 */ /* 0x000fe2000000081b */
[----:B------:R-:W-:Y:S01]  /*3500*/  FSEL R24, R13, RZ, !P0 ;  /* 0x000000ff0d187208 */ /* 0x000fe20004000000 */
[----:B------:R0:W-:Y:S01]  /*3510*/  STS.128 [R0+0x20], R12 ;  /* 0x0000200c00007388 */ /* 0x0001e20000000c00 */
[----:B------:R-:W-:Y:S01]  /*3520*/  ISETP.LE.AND P1, PT, R20, UR12, PT ;  /* 0x0000000c14007c0c */ /* 0x000fe2000bf23270 */
[----:B------:R-:W-:Y:S01]  /*3530*/  FFMA R32, R32, 1.925963033500011079e-08, R27 ;  /* 0x32a5706020207823 */ /* 0x000fe2000000001b */
[----:B------:R-:W-:Y:S01]  /*3540*/  ISETP.LE.AND P0, PT, R20, UR5, PT ;  /* 0x0000000514007c0c */ /* 0x000fe2000bf03270 */
[----:B------:R-:W-:Y:S01]  /*3550*/  FADD R21, R21, R24 ;  /* 0x0000001815157221 */ /* 0x000fe20000000000 */
[----:B------:R-:W-:Y:S01]  /*3560*/  UIADD3 UR5, UPT, UPT, UR10, 0xc, URZ ;  /* 0x0000000c0a057890 */ /* 0x000fe2000fffe0ff */
[----:B------:R-:W-:Y:S01]  /*3570*/  FADD R27, R22, -12583039 ;  /* 0xcb40007f161b7421 */ /* 0x000fe20000000000 */
[----:B------:R-:W-:Y:S01]  /*3580*/  FSEL R24, R14, RZ, !P0 ;  /* 0x000000ff0e187208 */ /* 0x000fe20004000000 */
[----:B------:R-:W1:Y:S01]  /*3590*/  MUFU.EX2 R32, R32 ;  /* 0x0000002000207308 */ /* 0x000e620000000800 */
[----:B------:R-:W-:Y:S01]  /*35a0*/  UIADD3 UR10, UPT, UPT, UR10, 0xf, URZ ;  /* 0x0000000f0a0a7890 */ /* 0x000fe2000fffe0ff */
[----:B------:R-:W-:Y:S01]  /*35b0*/  FFMA R27, R42, 1.4426950216293334961, -R27 ;  /* 0x3fb8aa3b2a1b7823 */ /* 0x000fe2000000081b */
[----:B------:R-:W-:Y:S01]  /*35c0*/  ISETP.LE.AND P0, PT, R20, UR5, PT ;  /* 0x0000000514007c0c */ /* 0x000fe2000bf03270 */
[----:B------:R-:W-:Y:S01]  /*35d0*/  FADD R21, R21, R24 ;  /* 0x0000001815157221 */ /* 0x000fe20000000000 */
[----:B------:R-:W-:Y:S01]  /*35e0*/  SHF.L.U32 R3, R3, 0x17, RZ ;  /* 0x0000001703037819 */ /* 0x000fe200000006ff */
[----:B------:R-:W-:Y:S01]  /*35f0*/  FFMA R42, R42, 1.925963033500011079e-08, R27 ;  /* 0x32a570602a2a7823 */ /* 0x000fe2000000001b */
[----:B------:R-:W-:Y:S01]  /*3600*/  FSEL R24, R16, RZ, !P0 ;  /* 0x000000ff10187208 */ /* 0x000fe20004000000 */
[----:B------:R-:W-:Y:S01]  /*3610*/  FADD R21, R21, R28 ;  /* 0x0000001c15157221 */ /* 0x000fe20000000000 */
[----:B------:R-:W-:Y:S01]  /*3620*/  SHF.L.U32 R28, R17, 0x17, RZ ;  /* 0x00000017111c7819 */ /* 0x000fe200000006ff */
[----:B------:R-:W3:Y:S01]  /*3630*/  LDCU UR5, c[0x0][0x3b4] ;  /* 0x00007680ff0577ac */ /* 0x000ee20008000800 */
[----:B------:R-:W4:Y:S01]  /*3640*/  MUFU.EX2 R25, R42 ;  /* 0x0000002a00197308 */ /* 0x000f220000000800 */
[----:B------:R-:W-:Y:S01]  /*3650*/  ISETP.LE.AND P0, PT, R20, UR11, PT ;  /* 0x0000000b14007c0c */ /* 0x000fe2000bf03270 */
[----:B------:R-:W-:Y:S01]  /*3660*/  FADD R21, R21, R24 ;  /* 0x0000001815157221 */ /* 0x000fe20000000000 */
[----:B------:R-:W-:Y:S01]  /*3670*/  FMUL R17, R28, R31 ;  /* 0x0000001f1c117220 */ /* 0x000fe20000400000 */
[----:B-1----:R-:W-:-:S04]  /*3680*/  FMUL R27, R3, R32 ;  /* 0x00000020031b7220 */ /* 0x002fc80000400000 */
[----:B------:R0:W-:Y:S01]  /*3690*/  STS.128 [R0+0x30], R16 ;  /* 0x0000301000007388 */ /* 0x0001e20000000c00 */
[----:B------:R-:W-:Y:S01]  /*36a0*/  FSEL R24, R17, RZ, !P0 ;  /* 0x000000ff11187208 */ /* 0x000fe20004000000 */
[----:B------:R-:W-:Y:S01]  /*36b0*/  FMUL R27, R27, R36 ;  /* 0x000000241b1b7220 */ /* 0x000fe20000400000 */
[----:B------:R-:W-:Y:S02]  /*36c0*/  ISETP.LE.AND P0, PT, R20, UR10, PT ;  /* 0x0000000a14007c0c */ /* 0x000fe4000bf03270 */
[----:B------:R-:W-:Y:S01]  /*36d0*/  FSEL R20, R18, RZ, !P1 ;  /* 0x000000ff12147208 */ /* 0x000fe20004800000 */
[----:B------:R-:W-:Y:S01]  /*36e0*/  FADD R21, R21, R24 ;  /* 0x0000001815157221 */ /* 0x000fe20000000000 */
[----:B------:R-:W-:Y:S01]  /*36f0*/  FSEL R3, R19, RZ, !P0 ;  /* 0x000000ff13037208 */ /* 0x000fe20004000000 */
[----:B---3--:R-:W-:Y:S02]  /*3700*/  UISETP.GE.AND UP0, UPT, UR5, 0x1, UPT ;  /* 0x000000010500788c */ /* 0x008fe4000bf06270 */
[----:B------:R-:W-:Y:S01]  /*3710*/  FADD R20, R21, R20 ;  /* 0x0000001415147221 */ /* 0x000fe20000000000 */
[----:B----4-:R-:W-:-:S03]  /*3720*/  FMUL R26, R26, R25 ;  /* 0x000000191a1a7220 */ /* 0x010fc60000400000 */
[----:B------:R-:W-:Y:S01]  /*3730*/  FADD R20, R20, R3 ;  /* 0x0000000314147221 */ /* 0x000fe20000000000 */
[----:B------:R-:W-:-:S03]  /*3740*/  MOV R3, R23 ;  /* 0x0000001700037202 */ /* 0x000fc60000000f00 */
[----:B------:R-:W-:Y:S01]  /*3750*/  FFMA R36, R20, R26, R27 ;  /* 0x0000001a14247223 */ /* 0x000fe2000000001b */
[----:B0-----:R-:W-:Y:S06]  /*3760*/  BRA.U !UP0, `(.L_x_30) ;  /* 0x0000001508d47547 */ /* 0x001fec000b800000 */
[----:B------:R-:W-:Y:S01]  /*3770*/  UISETP.GE.U32.AND UP0, UPT, UR19, 0x3, UPT ;  /* 0x000000031300788c */ /* 0x000fe2000bf06070 */
[----:B------:R-:W-:-:S08]  /*3780*/  UMOV UR5, URZ ;  /* 0x000000ff00057c82 */ /* 0x000fd00008000000 */
[----:B------:R-:W-:Y:S05]  /*3790*/  BRA.U !UP0, `(.L_x_31) ;  /* 0x0000000d08307547 */ /* 0x000fea000b800000 */
[----:B------:R-:W-:-:S05]  /*37a0*/  UMOV UR5, URZ ;  /* 0x000000ff00057c82 */ /* 0x000fca0008000000 */
.L_x_40:
[----:B------:R-:W-:-:S09]  /*37b0*/  ULEA UR12, UR5, UR13, 0x2 ;  /* 0x0000000d050c7291 */ /* 0x000fd2000f8e10ff */
[----:B0-----:R-:W3:Y:S01]  /*37c0*/  LDL.128 R20, [UR12] ;  /* 0x0000000cff147983 */ /* 0x001ee20008100c00 */
[----:B------:R-:W0:Y:S01]  /*37d0*/  S2UR UR11, SR_CgaCtaId ;  /* 0x00000000000b79c3 */ /* 0x000e220000008800 */
[----:B------:R-:W-:Y:S01]  /*37e0*/  UMOV UR10, 0x400 ;  /* 0x00000400000a7882 */ /* 0x000fe20000000000 */
[----:B------:R-:W-:Y:S01]  /*37f0*/  BSSY.RECONVERGENT B0, `(.L_x_32) ;  /* 0x0000033000007945 */ /* 0x000fe20003800200 */
[----:B------:R-:W-:-:S04]  /*3800*/  UIADD3 UR10, UPT, UPT, UR10, 0x2000, URZ ;  /* 0x000020000a0a7890 */ /* 0x000fc8000fffe0ff */
[----:B0-----:R-:W-:-:S04]  /*3810*/  ULEA UR10, UR11, UR10, 0x18 ;  /* 0x0000000a0b0a7291 */ /* 0x001fc8000f8ec0ff */
[----:B------:R-:W-:Y:S02]  /*3820*/  ULEA UR10, UR5, UR10, 0x2 ;  /* 0x0000000a050a7291 */ /* 0x000fe4000f8e10ff */
[----:B------:R-:W-:-:S04]  /*3830*/  UIADD3 UR5, UPT, UPT, UR5, 0x4, URZ ;  /* 0x0000000405057890 */ /* 0x000fc8000fffe0ff */
[----:B------:R-:W-:-:S03]  /*3840*/  UISETP.NE.AND UP0, UPT, UR5, UR7, UPT ;  /* 0x000000070500728c */ /* 0x000fc6000bf05270 */
[----:B------:R-:W0:Y:S04]  /*3850*/  LDS R33, [UR10] ;  /* 0x0000000aff217984 */ /* 0x000e280008000800 */
[----:B------:R-:W1:Y:S04]  /*3860*/  LDS R35, [UR10+0x100] ;  /* 0x0001000aff237984 */ /* 0x000e680008000800 */
[----:B------:R-:W4:Y:S04]  /*3870*/  LDS R42, [UR10+0x200] ;  /* 0x0002000aff2a7984 */ /* 0x000f280008000800 */
[----:B------:R-:W5:Y:S04]  /*3880*/  LDS R32, [UR10+0x300] ;  /* 0x0003000aff207984 */ /* 0x000f680008000800 */
[----:B------:R-:W2:Y:S04]  /*3890*/  LDS R31, [UR10+0x400] ;  /* 0x0004000aff1f7984 */ /* 0x000ea80008000800 */
[----:B------:R-:W2:Y:S04]  /*38a0*/  LDS R30, [UR10+0x500] ;  /* 0x0005000aff1e7984 */ /* 0x000ea80008000800 */
[----:B------:R-:W2:Y:S04]  /*38b0*/  LDS R29, [UR10+0x600] ;  /* 0x0006000aff1d7984 */ /* 0x000ea80008000800 */
[----:B------:R-:W2:Y:S04]  /*38c0*/  LDS R24, [UR10+0x700] ;  /* 0x0007000aff187984 */ /* 0x000ea80008000800 */
[----:B------:R-:W2:Y:S04]  /*38d0*/  LDS R25, [UR10+0x800] ;  /* 0x0008000aff197984 */ /* 0x000ea80008000800 */
[----:B------:R-:W2:Y:S01]  /*38e0*/  LDS R28, [UR10+0x900] ;  /* 0x0009000aff1c7984 */ /* 0x000ea20008000800 */
[----:B0-----:R-:W-:-:S03]  /*38f0*/  FFMA R34, R4, R33, RZ ;  /* 0x0000002104227223 */ /* 0x001fc600000000ff */
[----:B------:R-:W0:Y:S01]  /*3900*/  LDS R33, [UR10+0xa00] ;  /* 0x000a000aff217984 */ /* 0x000e220008000800 */
[----:B-1----:R-:W-:-:S03]  /*3910*/  FFMA R35, R5, R35, R34 ;  /* 0x0000002305237223 */ /* 0x002fc60000000022 */
[----:B------:R-:W1:Y:S01]  /*3920*/  LDS R34, [UR10+0xb00] ;  /* 0x000b000aff227984 */ /* 0x000e620008000800 */
[----:B----4-:R-:W-:-:S03]  /*3930*/  FFMA R42, R6, R42, R35 ;  /* 0x0000002a062a7223 */ /* 0x010fc60000000023 */
[----:B------:R-:W4:Y:S01]  /*3940*/  LDS R35, [UR10+0xc00] ;  /* 0x000c000aff237984 */ /* 0x000f220008000800 */
[----:B-----5:R-:W-:-:S03]  /*3950*/  FFMA R43, R7, R32, R42 ;  /* 0x00000020072b7223 */ /* 0x020fc6000000002a */
[----:B------:R-:W5:Y:S01]  /*3960*/  LDS R32, [UR10+0xd00] ;  /* 0x000d000aff207984 */ /* 0x000f620008000800 */
[----:B--2---:R-:W-:-:S03]  /*3970*/  FFMA R42, R8, R31, R43 ;  /* 0x0000001f082a7223 */ /* 0x004fc6000000002b */
[----:B------:R-:W2:Y:S01]  /*3980*/  LDS R31, [UR10+0xe00] ;  /* 0x000e000aff1f7984 */ /* 0x000ea20008000800 */
[----:B------:R-:W-:-:S03]  /*3990*/  FFMA R43, R9, R30, R42 ;  /* 0x0000001e092b7223 */ /* 0x000fc6000000002a */
[----:B------:R-:W2:Y:S01]  /*39a0*/  LDS R30, [UR10+0xf00] ;  /* 0x000f000aff1e7984 */ /* 0x000ea20008000800 */
[----:B------:R-:W-:-:S04]  /*39b0*/  FFMA R42, R10, R29, R43 ;  /* 0x0000001d0a2a7223 */ /* 0x000fc8000000002b */
[----:B------:R-:W-:-:S04]  /*39c0*/  FFMA R29, R11, R24, R42 ;  /* 0x000000180b1d7223 */ /* 0x000fc8000000002a */
[----:B------:R-:W-:-:S04]  /*39d0*/  FFMA R24, R12, R25, R29 ;  /* 0x000000190c187223 */ /* 0x000fc8000000001d */
[----:B------:R-:W-:-:S04]  /*39e0*/  FFMA R25, R13, R28, R24 ;  /* 0x0000001c0d197223 */ /* 0x000fc80000000018 */
[----:B0-----:R-:W-:Y:S02]  /*39f0*/  FFMA R24, R14, R33, R25 ;  /* 0x000000210e187223 */ /* 0x001fe40000000019 */
[----:B------:R-:W0:Y:S02]  /*3a00*/  MUFU.RCP R33, R36 ;  /* 0x0000002400217308 */ /* 0x000e240000001000 */
[----:B-1----:R-:W-:-:S04]  /*3a10*/  FFMA R25, R15, R34, R24 ;  /* 0x000000220f197223 */ /* 0x002fc80000000018 */
[----:B----4-:R-:W-:-:S04]  /*3a20*/  FFMA R24, R16, R35, R25 ;  /* 0x0000002310187223 */ /* 0x010fc80000000019 */
[----:B-----5:R-:W-:-:S04]  /*3a30*/  FFMA R25, R17, R32, R24 ;  /* 0x0000002011197223 */ /* 0x020fc80000000018 */
[----:B--2---:R-:W-:-:S04]  /*3a40*/  FFMA R24, R18, R31, R25 ;  /* 0x0000001f12187223 */ /* 0x004fc80000000019 */
[----:B------:R-:W-:Y:S01]  /*3a50*/  FFMA R25, R19, R30, R24 ;  /* 0x0000001e13197223 */ /* 0x000fe20000000018 */
[----:B---3--:R-:W-:Y:S01]  /*3a60*/  FMUL R29, R27, R20 ;  /* 0x000000141b1d7220 */ /* 0x008fe20000400000 */
[----:B0-----:R-:W-:-:S03]  /*3a70*/  FFMA R20, -R36, R33, 1 ;  /* 0x3f80000024147423 */ /* 0x001fc60000000121 */
[----:B------:R-:W-:Y:S01]  /*3a80*/  FFMA R24, R26, R25, R29 ;  /* 0x000000191a187223 */ /* 0x000fe2000000001d */
[----:B------:R-:W-:-:S03]  /*3a90*/  FFMA R33, R33, R20, R33 ;  /* 0x0000001421217223 */ /* 0x000fc60000000021 */
[----:B------:R-:W0:Y:S01]  /*3aa0*/  FCHK P0, R24, R36 ;  /* 0x0000002418007302 */ /* 0x000e220000000000 */
[----:B------:R-:W-:-:S04]  /*3ab0*/  FFMA R20, R24, R33, RZ ;  /* 0x0000002118147223 */ /* 0x000fc800000000ff */
[----:B------:R-:W-:-:S04]  /*3ac0*/  FFMA R25, -R36, R20, R24 ;  /* 0x0000001424197223 */ /* 0x000fc80000000118 */
[----:B------:R-:W-:Y:S01]  /*3ad0*/  FFMA R20, R33, R25, R20 ;  /* 0x0000001921147223 */ /* 0x000fe20000000014 */
[----:B0-----:R-:W-:Y:S06]  /*3ae0*/  @!P0 BRA `(.L_x_33) ;  /* 0x00000000000c8947 */ /* 0x001fec0003800000 */
[----:B------:R-:W-:-:S07]  /*3af0*/  MOV R29, 0x3b10 ;  /* 0x00003b10001d7802 */ /* 0x000fce0000000f00 */
[----:B------:R-:W-:Y:S05]  /*3b00*/  CALL.REL.NOINC `($__internal_2_$__cuda_sm3x_div_rn_noftz_f32_slowpath) ;  /* 0x0000001c00d87944 */ /* 0x000fea0003c00000 */
[----:B------:R-:W-:-:S07]  /*3b10*/  MOV R20, R28 ;  /* 0x0000001c00147202 */ /* 0x000fce0000000f00 */
.L_x_33:
[----:B------:R-:W-:Y:S05]  /*3b20*/  BSYNC.RECONVERGENT B0 ;  /* 0x0000000000007941 */ /* 0x000fea0003800200 */
.L_x_32:
[----:B------:R-:W0:Y:S01]  /*3b30*/  LDS R33, [UR10+0x4] ;  /* 0x0000040aff217984 */ /* 0x000e220008000800 */
[----:B------:R-:W-:Y:S03]  /*3b40*/  BSSY.RECONVERGENT B0, `(.L_x_34) ;  /* 0x000002e000007945 */ /* 0x000fe60003800200 */
[----:B------:R-:W1:Y:S04]  /*3b50*/  LDS R35, [UR10+0x104] ;  /* 0x0001040aff237984 */ /* 0x000e680008000800 */
[----:B------:R-:W2:Y:S04]  /*3b60*/  LDS R42, [UR10+0x204] ;  /* 0x0002040aff2a7984 */ /* 0x000ea80008000800 */
[----:B------:R-:W3:Y:S04]  /*3b70*/  LDS R32, [UR10+0x304] ;  /* 0x0003040aff207984 */ /* 0x000ee80008000800 */
[----:B------:R-:W4:Y:S04]  /*3b80*/  LDS R31, [UR10+0x404] ;  /* 0x0004040aff1f7984 */ /* 0x000f280008000800 */
[----:B------:R-:W5:Y:S04]  /*3b90*/  LDS R30, [UR10+0x504] ;  /* 0x0005040aff1e7984 */ /* 0x000f680008000800 */
[----:B------:R-:W5:Y:S04]  /*3ba0*/  LDS R29, [UR10+0x604] ;  /* 0x0006040aff1d7984 */ /* 0x000f680008000800 */
[----:B------:R-:W5:Y:S04]  /*3bb0*/  LDS R24, [UR10+0x704] ;  /* 0x0007040aff187984 */ /* 0x000f680008000800 */
[----:B------:R-:W5:Y:S04]  /*3bc0*/  LDS R25, [UR10+0x804] ;  /* 0x0008040aff197984 */ /* 0x000f680008000800 */
[----:B------:R-:W5:Y:S01]  /*3bd0*/  LDS R28, [UR10+0x904] ;  /* 0x0009040aff1c7984 */ /* 0x000f620008000800 */
[----:B0-----:R-:W-:-:S03]  /*3be0*/  FFMA R34, R4, R33, RZ ;  /* 0x0000002104227223 */ /* 0x001fc600000000ff */
[----:B------:R-:W0:Y:S01]  /*3bf0*/  LDS R33, [UR10+0xa04] ;  /* 0x000a040aff217984 */ /* 0x000e220008000800 */
[----:B-1----:R-:W-:-:S03]  /*3c00*/  FFMA R35, R5, R35, R34 ;  /* 0x0000002305237223 */ /* 0x002fc60000000022 */
[----:B------:R-:W1:Y:S01]  /*3c10*/  LDS R34, [UR10+0xb04] ;  /* 0x000b040aff227984 */ /* 0x000e620008000800 */
[----:B--2---:R-:W-:-:S03]  /*3c20*/  FFMA R42, R6, R42, R35 ;  /* 0x0000002a062a7223 */ /* 0x004fc60000000023 */
[----:B------:R-:W2:Y:S01]  /*3c30*/  LDS R35, [UR10+0xc04] ;  /* 0x000c040aff237984 */ /* 0x000ea20008000800 */
[----:B---3--:R-:W-:-:S03]  /*3c40*/  FFMA R43, R7, R32, R42 ;  /* 0x00000020072b7223 */ /* 0x008fc6000000002a */
[----:B------:R-:W3:Y:S01]  /*3c50*/  LDS R32, [UR10+0xd04] ;  /* 0x000d040aff207984 */ /* 0x000ee20008000800 */
[----:B----4-:R-:W-:-:S03]  /*3c60*/  FFMA R42, R8, R31, R43 ;  /* 0x0000001f082a7223 */ /* 0x010fc6000000002b */
[----:B------:R-:W4:Y:S01]  /*3c70*/  LDS R31, [UR10+0xe04] ;  /* 0x000e040aff1f7984 */ /* 0x000f220008000800 */
[----:B-----5:R-:W-:-:S03]  /*3c80*/  FFMA R43, R9, R30, R42 ;  /* 0x0000001e092b7223 */ /* 0x020fc6000000002a */
[----:B------:R-:W5:Y:S01]  /*3c90*/  LDS R30, [UR10+0xf04] ;  /* 0x000f040aff1e7984 */ /* 0x000f620008000800 */
[----:B------:R-:W-:-:S04]  /*3ca0*/  FFMA R42, R10, R29, R43 ;  /* 0x0000001d0a2a7223 */ /* 0x000fc8000000002b */
[----:B------:R-:W-:-:S04]  /*3cb0*/  FFMA R29, R11, R24, R42 ;  /* 0x000000180b1d7223 */ /* 0x000fc8000000002a */
[----:B------:R-:W-:-:S04]  /*3cc0*/  FFMA R24, R12, R25, R29 ;  /* 0x000000190c187223 */ /* 0x000fc8000000001d */
[----:B------:R-:W-:-:S04]  /*3cd0*/  FFMA R25, R13, R28, R24 ;  /* 0x0000001c0d197223 */ /* 0x000fc80000000018 */
[----:B0-----:R-:W-:Y:S02]  /*3ce0*/  FFMA R24, R14, R33, R25 ;  /* 0x000000210e187223 */ /* 0x001fe40000000019 */
[----:B------:R-:W0:Y:S02]  /*3cf0*/  MUFU.RCP R33, R36 ;  /* 0x0000002400217308 */ /* 0x000e240000001000 */
[----:B-1----:R-:W-:-:S04]  /*3d00*/  FFMA R25, R15, R34, R24 ;  /* 0x000000220f197223 */ /* 0x002fc80000000018 */
[----:B--2---:R-:W-:-:S04]  /*3d10*/  FFMA R24, R16, R35, R25 ;  /* 0x0000002310187223 */ /* 0x004fc80000000019 */
[----:B---3--:R-:W-:-:S04]  /*3d20*/  FFMA R25, R17, R32, R24 ;  /* 0x0000002011197223 */ /* 0x008fc80000000018 */
[----:B----4-:R-:W-:Y:S01]  /*3d30*/  FFMA R24, R18, R31, R25 ;  /* 0x0000001f12187223 */ /* 0x010fe20000000019 */
[----:B------:R-:W-:-:S03]  /*3d40*/  FMUL R25, R27, R21 ;  /* 0x000000151b197220 */ /* 0x000fc60000400000 */
[----:B-----5:R-:W-:Y:S01]  /*3d50*/  FFMA R21, R19, R30, R24 ;  /* 0x0000001e13157223 */ /* 0x020fe20000000018 */
        /* <DEDUP_REMOVED lines=8> */
[----:B------:R-:W-:Y:S02]  /*3de0*/  MOV R24, R29 ;  /* 0x0000001d00187202 */ /* 0x000fe40000000f00 */
[----:B------:R-:W-:-:S07]  /*3df0*/  MOV R29, 0x3e10 ;  /* 0x00003e10001d7802 */ /* 0x000fce0000000f00 */
[----:B------:R-:W-:Y:S05]  /*3e00*/  CALL.REL.NOINC `($__internal_2_$__cuda_sm3x_div_rn_noftz_f32_slowpath) ;  /* 0x0000001c00187944 */ /* 0x000fea0003c00000 */
[----:B------:R-:W-:-:S07]  /*3e10*/  MOV R21, R28 ;  /* 0x0000001c00157202 */ /* 0x000fce0000000f00 */
.L_x_35:
[----:B------:R-:W-:Y:S05]  /*3e20*/  BSYNC.RECONVERGENT B0 ;  /* 0x0000000000007941 */ /* 0x000fea0003800200 */
.L_x_34:
        /* <DEDUP_REMOVED lines=25> */
[----:B------:R-:W-:Y:S01]  /*3fc0*/  FFMA R24, R12, R25, R29 ;  /* 0x000000190c187223 */ /* 0x000fe2000000001d */
[----:B------:R-:W-:-:S03]  /*3fd0*/  FMUL R29, R27, R22 ;  /* 0x000000161b1d7220 */ /* 0x000fc60000400000 */
[----:B------:R-:W-:-:S04]  /*3fe0*/  FFMA R25, R13, R28, R24 ;  /* 0x0000001c0d197223 */ /* 0x000fc80000000018 */
[----:B0-----:R-:W-:Y:S02]  /*3ff0*/  FFMA R24, R14, R33, R25 ;  /* 0x000000210e187223 */ /* 0x001fe40000000019 */
[----:B------:R-:W0:Y:S02]  /*4000*/  MUFU.RCP R33, R36 ;  /* 0x0000002400217308 */ /* 0x000e240000001000 */
[----:B-1----:R-:W-:-:S04]  /*4010*/  FFMA R25, R15, R34, R24 ;  /* 0x000000220f197223 */ /* 0x002fc80000000018 */
[----:B--2---:R-:W-:-:S04]  /*4020*/  FFMA R24, R16, R35, R25 ;  /* 0x0000002310187223 */ /* 0x004fc80000000019 */
[----:B---3--:R-:W-:-:S04]  /*4030*/  FFMA R25, R17, R32, R24 ;  /* 0x0000002011197223 */ /* 0x008fc80000000018 */
[----:B----4-:R-:W-:Y:S01]  /*4040*/  FFMA R24, R18, R31, R25 ;  /* 0x0000001f12187223 */ /* 0x010fe20000000019 */
[----:B0-----:R-:W-:-:S03]  /*4050*/  FFMA R22, -R36, R33, 1 ;  /* 0x3f80000024167423 */ /* 0x001fc60000000121 */
[----:B-----5:R-:W-:Y:S01]  /*4060*/  FFMA R25, R19, R30, R24 ;  /* 0x0000001e13197223 */ /* 0x020fe20000000018 */
[----:B------:R-:W-:-:S03]  /*4070*/  FFMA R22, R33, R22, R33 ;  /* 0x0000001621167223 */ /* 0x000fc60000000021 */
[----:B------:R-:W-:-:S04]  /*4080*/  FFMA R29, R26, R25, R29 ;  /* 0x000000191a1d7223 */ /* 0x000fc8000000001d */
        /* <DEDUP_REMOVED lines=9> */
.L_x_37:
[----:B------:R-:W-:Y:S05]  /*4120*/  BSYNC.RECONVERGENT B0 ;  /* 0x0000000000007941 */ /* 0x000fea0003800200 */
.L_x_36:
        /* <DEDUP_REMOVED lines=47> */
.L_x_39:
[----:B------:R-:W-:Y:S05]  /*4420*/  BSYNC.RECONVERGENT B0 ;  /* 0x0000000000007941 */ /* 0x000fea0003800200 */
.L_x_38:
[----:B------:R0:W-:Y:S01]  /*4430*/  STL.128 [UR12], R20 ;  /* 0x00000014ff007987 */ /* 0x0001e20008100c0c */
[----:B------:R-:W-:Y:S05]  /*4440*/  BRA.U UP0, `(.L_x_40) ;  /* 0xfffffff100d87547 */ /* 0x000fea000b83ffff */
[----:B------:R-:W-:-:S05]  /*4450*/  UMOV UR5, UR7 ;  /* 0x0000000700057c82 */ /* 0x000fca0008000000 */
.L_x_31:
[----:B------:R-:W-:-:S09]  /*4460*/  UISETP.NE.AND UP0, UPT, UR17, URZ, UPT ;  /* 0x000000ff1100728c */ /* 0x000fd2000bf05270 */
[----:B------:R-:W-:Y:S05]  /*4470*/  BRA.U !UP0, `(.L_x_30) ;  /* 0x0000000908907547 */ /* 0x000fea000b800000 */
[----:B------:R-:W-:-:S09]  /*4480*/  UISETP.NE.AND UP0, UPT, UR17, 0x1, UPT ;  /* 0x000000011100788c */ /* 0x000fd2000bf05270 */
[----:B------:R-:W-:Y:S05]  /*4490*/  BRA.U !UP0, `(.L_x_41) ;  /* 0x0000000508a47547 */ /* 0x000fea000b800000 */
[----:B------:R-:W-:-:S09]  /*44a0*/  ULEA UR12, UR5, UR13, 0x2 ;  /* 0x0000000d050c7291 */ /* 0x000fd2000f8e10ff */
[----:B0-----:R-:W3:Y:S01]  /*44b0*/  LDL R20, [UR12] ;  /* 0x0000000cff147983 */ /* 0x001ee20008100800 */
[----:B------:R-:W0:Y:S01]  /*44c0*/  S2UR UR11, SR_CgaCtaId ;  /* 0x00000000000b79c3 */ /* 0x000e220000008800 */
[----:B------:R-:W-:Y:S01]  /*44d0*/  UMOV UR10, 0x400 ;  /* 0x00000400000a7882 */ /* 0x000fe20000000000 */
[----:B------:R-:W-:Y:S01]  /*44e0*/  BSSY.RECONVERGENT B0, `(.L_x_42) ;  /* 0x0000031000007945 */ /* 0x000fe20003800200 */
[----:B------:R-:W-:-:S04]  /*44f0*/  UIADD3 UR10, UPT, UPT, UR10, 0x2000, URZ ;  /* 0x000020000a0a7890 */ /* 0x000fc8000fffe0ff */
[----:B0-----:R-:W-:-:S04]  /*4500*/  ULEA UR10, UR11, UR10, 0x18 ;  /* 0x0000000a0b0a7291 */ /* 0x001fc8000f8ec0ff */
[----:B------:R-:W-:-:S09]  /*4510*/  ULEA UR10, UR5, UR10, 0x2 ;  /* 0x0000000a050a7291 */ /* 0x000fd2000f8e10ff */
        /* <DEDUP_REMOVED lines=45> */
.L_x_43:
[----:B------:R-:W-:Y:S05]  /*47f0*/  BSYNC.RECONVERGENT B0 ;  /* 0x0000000000007941 */ /* 0x000fea0003800200 */
.L_x_42:
[----:B------:R-:W2:Y:S01]  /*4800*/  LDL R20, [UR12+0x4] ;  /* 0x0000040cff147983 */ /* 0x000ea20008100800 */
[----:B------:R-:W-:Y:S03]  /*4810*/  BSSY.RECONVERGENT B0, `(.L_x_44) ;  /* 0x000002f000007945 */ /* 0x000fe60003800200 */
[----:B------:R-:W0:Y:S04]  /*4820*/  LDS R29, [UR10+0x4] ;  /* 0x0000040aff1d7984 */ /* 0x000e280008000800 */
[----:B------:R-:W1:Y:S04]  /*4830*/  LDS R32, [UR10+0x104] ;  /* 0x0001040aff207984 */ /* 0x000e680008000800 */
[----:B------:R-:W3:Y:S04]  /*4840*/  LDS R34, [UR10+0x204] ;  /* 0x0002040aff227984 */ /* 0x000ee80008000800 */
[----:B------:R-:W4:Y:S04]  /*4850*/  LDS R35, [UR10+0x304] ;  /* 0x0003040aff237984 */ /* 0x000f280008000800 */
[----:B------:R-:W5:Y:S04]  /*4860*/  LDS R31, [UR10+0x404] ;  /* 0x0004040aff1f7984 */ /* 0x000f680008000800 */
[----:B------:R-:W5:Y:S04]  /*4870*/  LDS R28, [UR10+0x504] ;  /* 0x0005040aff1c7984 */ /* 0x000f680008000800 */
[----:B------:R-:W5:Y:S04]  /*4880*/  LDS R23, [UR10+0x604] ;  /* 0x0006040aff177984 */ /* 0x000f680008000800 */
[----:B------:R-:W5:Y:S04]  /*4890*/  LDS R22, [UR10+0x704] ;  /* 0x0007040aff167984 */ /* 0x000f680008000800 */
[----:B------:R-:W5:Y:S04]  /*48a0*/  LDS R25, [UR10+0x804] ;  /* 0x0008040aff197984 */ /* 0x000f680008000800 */
[----:B------:R-:W5:Y:S01]  /*48b0*/  LDS R24, [UR10+0x904] ;  /* 0x0009040aff187984 */ /* 0x000f620008000800 */
[----:B0-----:R-:W-:-:S03]  /*48c0*/  FFMA R30, R4, R29, RZ ;  /* 0x0000001d041e7223 */ /* 0x001fc600000000ff */
[----:B------:R-:W-:Y:S01]  /*48d0*/  STL [UR12], R21 ;  /* 0x00000015ff007987 */ /* 0x000fe2000810080c */
[----:B-1----:R-:W-:-:S03]  /*48e0*/  FFMA R33, R5, R32, R30 ;  /* 0x0000002005217223 */ /* 0x002fc6000000001e */
[----:B------:R-:W0:Y:S01]  /*48f0*/  LDS R29, [UR10+0xa04] ;  /* 0x000a040aff1d7984 */ /* 0x000e220008000800 */
[----:B---3--:R-:W-:-:S03]  /*4900*/  FFMA R34, R6, R34, R33 ;  /* 0x0000002206227223 */ /* 0x008fc60000000021 */
[----:B------:R-:W1:Y:S01]  /*4910*/  LDS R30, [UR10+0xb04] ;  /* 0x000b040aff1e7984 */ /* 0x000e620008000800 */
[----:B----4-:R-:W-:-:S03]  /*4920*/  FFMA R35, R7, R35, R34 ;  /* 0x0000002307237223 */ /* 0x010fc60000000022 */
[----:B------:R-:W3:Y:S01]  /*4930*/  LDS R33, [UR10+0xc04] ;  /* 0x000c040aff217984 */ /* 0x000ee20008000800 */
[----:B-----5:R-:W-:-:S03]  /*4940*/  FFMA R34, R8, R31, R35 ;  /* 0x0000001f08227223 */ /* 0x020fc60000000023 */
[----:B------:R-:W4:Y:S01]  /*4950*/  LDS R32, [UR10+0xd04] ;  /* 0x000d040aff207984 */ /* 0x000f220008000800 */
[----:B------:R-:W-:-:S03]  /*4960*/  FFMA R35, R9, R28, R34 ;  /* 0x0000001c09237223 */ /* 0x000fc60000000022 */
[----:B------:R-:W5:Y:S01]  /*4970*/  LDS R31, [UR10+0xe04] ;  /* 0x000e040aff1f7984 */ /* 0x000f620008000800 */
[----:B------:R-:W-:-:S03]  /*4980*/  FFMA R34, R10, R23, R35 ;  /* 0x000000170a227223 */ /* 0x000fc60000000023 */
[----:B------:R-:W5:Y:S01]  /*4990*/  LDS R28, [UR10+0xf04] ;  /* 0x000f040aff1c7984 */ /* 0x000f620008000800 */
[----:B------:R-:W-:-:S04]  /*49a0*/  FFMA R23, R11, R22, R34 ;  /* 0x000000160b177223 */ /* 0x000fc80000000022 */
[----:B------:R-:W-:-:S04]  /*49b0*/  FFMA R22, R12, R25, R23 ;  /* 0x000000190c167223 */ /* 0x000fc80000000017 */
[----:B------:R-:W-:-:S04]  /*49c0*/  FFMA R23, R13, R24, R22 ;  /* 0x000000180d177223 */ /* 0x000fc80000000016 */
[----:B0-----:R-:W-:Y:S02]  /*49d0*/  FFMA R22, R14, R29, R23 ;  /* 0x0000001d0e167223 */ /* 0x001fe40000000017 */
[----:B------:R-:W0:Y:S02]  /*49e0*/  MUFU.RCP R29, R36 ;  /* 0x00000024001d7308 */ /* 0x000e240000001000 */
[----:B-1----:R-:W-:-:S04]  /*49f0*/  FFMA R23, R15, R30, R22 ;  /* 0x0000001e0f177223 */ /* 0x002fc80000000016 */
[----:B---3--:R-:W-:-:S04]  /*4a00*/  FFMA R22, R16, R33, R23 ;  /* 0x0000002110167223 */ /* 0x008fc80000000017 */
[----:B----4-:R-:W-:-:S04]  /*4a10*/  FFMA R23, R17, R32, R22 ;  /* 0x0000002011177223 */ /* 0x010fc80000000016 */
[----:B-----5:R-:W-:-:S04]  /*4a20*/  FFMA R22, R18, R31, R23 ;  /* 0x0000001f12167223 */ /* 0x020fc80000000017 */
[----:B------:R-:W-:Y:S01]  /*4a30*/  FFMA R23, R19, R28, R22 ;  /* 0x0000001c13177223 */ /* 0x000fe20000000016 */
[----:B--2---:R-:W-:Y:S01]  /*4a40*/  FMUL R25, R27, R20 ;  /* 0x000000141b197220 */ /* 0x004fe20000400000 */
        /* <DEDUP_REMOVED lines=11> */
.L_x_45:
[----:B------:R-:W-:Y:S05]  /*4b00*/  BSYNC.RECONVERGENT B0 ;  /* 0x0000000000007941 */ /* 0x000fea0003800200 */
.L_x_44:
[----:B------:R1:W-:Y:S01]  /*4b10*/  STL [UR12+0x4], R20 ;  /* 0x00000414ff007987 */ /* 0x0003e2000810080c */
[----:B------:R-:W-:-:S12]  /*4b20*/  UIADD3 UR5, UPT, UPT, UR5, 0x2, URZ ;  /* 0x0000000205057890 */ /* 0x000fd8000fffe0ff */
.L_x_41:
[----:B------:R-:W-:-:S09]  /*4b30*/  UISETP.NE.AND UP0, UPT, UR21, URZ, UPT ;  /* 0x000000ff1500728c */ /* 0x000fd2000bf05270 */
[----:B------:R-:W-:Y:S05]  /*4b40*/  BRA.U !UP0, `(.L_x_30) ;  /* 0x0000000108dc7547 */ /* 0x000fea000b800000 */
[----:B------:R-:W-:-:S09]  /*4b50*/  ULEA UR12, UR5, UR13, 0x2 ;  /* 0x0000000d050c7291 */ /* 0x000fd2000f8e10ff */
[----:B01----:R-:W3:Y:S01]  /*4b60*/  LDL R20, [UR12] ;  /* 0x0000000cff147983 */ /* 0x003ee20008100800 */
        /* <DEDUP_REMOVED lines=28> */
[----:B------:R-:W-:Y:S02]  /*4d30*/  FFMA R10, R10, R21, R9 ;  /* 0x000000150a0a7223 */ /* 0x000fe40000000009 */
[----:B------:R-:W1:Y:S02]  /*4d40*/  MUFU.RCP R9, R36 ;  /* 0x0000002400097308 */ /* 0x000e640000001000 */
[----:B------:R-:W-:-:S04]  /*4d50*/  FFMA R11, R11, R28, R10 ;  /* 0x0000001c0b0b7223 */ /* 0x000fc8000000000a */
[----:B------:R-:W-:-:S04]  /*4d60*/  FFMA R12, R12, R23, R11 ;  /* 0x000000170c0c7223 */ /* 0x000fc8000000000b */
[----:B------:R-:W-:-:S04]  /*4d70*/  FFMA R13, R13, R24, R12 ;  /* 0x000000180d0d7223 */ /* 0x000fc8000000000c */
[----:B0-----:R-:W-:-:S04]  /*4d80*/  FFMA R14, R14, R29, R13 ;  /* 0x0000001d0e0e7223 */ /* 0x001fc8000000000d */
[----:B-1----:R-:W-:Y:S01]  /*4d90*/  FFMA R15, R15, R4, R14 ;  /* 0x000000040f0f7223 */ /* 0x002fe2000000000e */
[----:B------:R-:W-:-:S03]  /*4da0*/  FFMA R4, -R36, R9, 1 ;  /* 0x3f80000024047423 */ /* 0x000fc60000000109 */
[----:B----4-:R-:W-:Y:S01]  /*4db0*/  FFMA R16, R16, R5, R15 ;  /* 0x0000000510107223 */ /* 0x010fe2000000000f */
[----:B------:R-:W-:-:S03]  /*4dc0*/  FFMA R4, R9, R4, R9 ;  /* 0x0000000409047223 */ /* 0x000fc60000000009 */
[----:B-----5:R-:W-:-:S04]  /*4dd0*/  FFMA R17, R17, R6, R16 ;  /* 0x0000000611117223 */ /* 0x020fc80000000010 */
[----:B--2---:R-:W-:-:S04]  /*4de0*/  FFMA R18, R18, R7, R17 ;  /* 0x0000000712127223 */ /* 0x004fc80000000011 */
[----:B------:R-:W-:Y:S01]  /*4df0*/  FFMA R19, R19, R8, R18 ;  /* 0x0000000813137223 */ /* 0x000fe20000000012 */
[----:B---3--:R-:W-:-:S04]  /*4e00*/  FMUL R27, R27, R20 ;  /* 0x000000141b1b7220 */ /* 0x008fc80000400000 */
[----:B------:R-:W-:-:S04]  /*4e10*/  FFMA R24, R26, R19, R27 ;  /* 0x000000131a187223 */ /* 0x000fc8000000001b */
        /* <DEDUP_REMOVED lines=8> */
.L_x_47:
[----:B------:R-:W-:Y:S05]  /*4ea0*/  BSYNC.RECONVERGENT B0 ;  /* 0x0000000000007941 */ /* 0x000fea0003800200 */
.L_x_46:
[----:B------:R3:W-:Y:S02]  /*4eb0*/  STL [UR12], R4 ;  /* 0x00000004ff007987 */ /* 0x0007e4000810080c */
.L_x_30:
[----:B------:R-:W-:Y:S01]  /*4ec0*/  BAR.SYNC.DEFER_BLOCKING 0x0 ;  /* 0x0000000000007b1d */ /* 0x000fe20000010000 */
[----:B------:R-:W-:-:S04]  /*4ed0*/  UIADD3 UR4, UPT, UPT, UR4, 0x1, URZ ;  /* 0x0000000104047890 */ /* 0x000fc8000fffe0ff */
[----:B------:R-:W-:-:S09]  /*4ee0*/  UISETP.NE.AND UP0, UPT, UR4, UR8, UPT ;  /* 0x000000080400728c */ /* 0x000fd2000bf05270 */
[----:B------:R-:W-:Y:S05]  /*4ef0*/  BRA.U UP0, `(.L_x_48) ;  /* 0xffffffbd002c7547 */ /* 0x000fea000b83ffff */
[----:B------:R-:W4:Y:S02]  /*4f00*/  LDCU UR5, c[0x0][0x3b4] ;  /* 0x00007680ff0577ac */ /* 0x000f240008000800 */
[----:B----4-:R-:W-:-:S09]  /*4f10*/  UISETP.GE.AND UP0, UPT, UR5, 0x1, UPT ;  /* 0x000000010500788c */ /* 0x010fd2000bf06270 */
[----:B------:R-:W-:Y:S05]  /*4f20*/  BRA.U !UP0, `(.L_x_49) ;  /* 0x0000000508807547 */ /* 0x000fea000b800000 */
[----:B------:R-:W-:Y:S02]  /*4f30*/  UISETP.GE.U32.AND UP0, UPT, UR5, 0x10, UPT ;  /* 0x000000100500788c */ /* 0x000fe4000bf06070 */
[----:B------:R-:W-:Y:S01]  /*4f40*/  IMAD R0, R41, UR5, RZ ;  /* 0x0000000529007c24 */ /* 0x000fe2000f8e02ff */
[----:B------:R-:W-:-:S06]  /*4f50*/  UMOV UR4, URZ ;  /* 0x000000ff00047c82 */ /* 0x000fcc0008000000 */
[----:B------:R-:W-:Y:S05]  /*4f60*/  BRA.U !UP0, `(.L_x_50) ;  /* 0x0000000108887547 */ /* 0x000fea000b800000 */
[----:B---3--:R-:W3:Y:S01]  /*4f70*/  LDC.64 R4, c[0x0][0x398] ;  /* 0x0000e600ff047b82 */ /* 0x008ee20000000a00 */
[----:B------:R-:W-:-:S04]  /*4f80*/  ULOP3.LUT UR4, UR5, 0x7ffffff0, URZ, 0xc0, !UPT ;  /* 0x7ffffff005047892 */ /* 0x000fc8000f8ec0ff */
[----:B------:R-:W-:Y:S01]  /*4f90*/  UIADD3 UR5, UPT, UPT, -UR4, URZ, URZ ;  /* 0x000000ff04057290 */ /* 0x000fe2000fffe1ff */
[----:B---3--:R-:W-:-:S03]  /*4fa0*/  IMAD.WIDE.U32 R4, R0, 0x4, R4 ;  /* 0x0000000400047825 */ /* 0x008fc600078e0004 */
[----:B------:R-:W-:-:S04]  /*4fb0*/  IADD3 R2, P0, PT, R4, 0x20, RZ ;  /* 0x0000002004027810 */ /* 0x000fc80007f1e0ff */
[----:B0-----:R-:W-:-:S09]  /*4fc0*/  IADD3.X R23, PT, PT, RZ, R5, RZ, P0, !PT ;  /* 0x00000005ff177210 */ /* 0x001fd200007fe4ff */
.L_x_51:
[----:B0-----:R-:W3:Y:S04]  /*4fd0*/  LDL.128 R4, [UR6+-0x20] ;  /* 0xffffe006ff047983 */ /* 0x001ee80008100c00 */
[----:B------:R-:W4:Y:S04]  /*4fe0*/  LDL.128 R8, [UR6+-0x10] ;  /* 0xfffff006ff087983 */ /* 0x000f280008100c00 */
[----:B------:R-:W5:Y:S04]  /*4ff0*/  LDL.128 R12, [UR6] ;  /* 0x00000006ff0c7983 */ /* 0x000f680008100c00 */
[----:B------:R-:W2:Y:S01]  /*5000*/  LDL.128 R16, [UR6+0x10] ;  /* 0x00001006ff107983 */ /* 0x000ea20008100c00 */
[----:B-1----:R-:W-:Y:S01]  /*5010*/  MOV R20, R2 ;  /* 0x0000000200147202 */ /* 0x002fe20000000f00 */
[----:B------:R-:W-:Y:S01]  /*5020*/  UIADD3 UR5, UPT, UPT, UR5, 0x10, URZ ;  /* 0x0000001005057890 */ /* 0x000fe2000fffe0ff */
[----:B------:R-:W-:Y:S01]  /*5030*/  MOV R21, R23 ;  /* 0x0000001700157202 */ /* 0x000fe20000000f00 */
[----:B------:R-:W-:Y:S01]  /*5040*/  UIADD3 UR6, UPT, UPT, UR6, 0x40, URZ ;  /* 0x0000004006067890 */ /* 0x000fe2000fffe0ff */
[----:B------:R-:W-:Y:S01]  /*5050*/  IADD3 R2, P0, PT, R20, 0x40, RZ ;  /* 0x0000004014027810 */ /* 0x000fe20007f1e0ff */
[----:B------:R-:W-:-:S03]  /*5060*/  UISETP.NE.AND UP0, UPT, UR5, URZ, UPT ;  /* 0x000000ff0500728c */ /* 0x000fc6000bf05270 */
[----:B------:R-:W-:Y:S01]  /*5070*/  IADD3.X R23, PT, PT, RZ, R21, RZ, P0, !PT ;  /* 0x00000015ff177210 */ /* 0x000fe200007fe4ff */
[----:B---3--:R0:W-:Y:S04]  /*5080*/  STG.E desc[UR14][R20.64+-0x20], R4 ;  /* 0xffffe00414007986 */ /* 0x0081e8000c10190e */
[----:B------:R0:W-:Y:S04]  /*5090*/  STG.E desc[UR14][R20.64+-0x1c], R5 ;  /* 0xffffe40514007986 */ /* 0x0001e8000c10190e */
[----:B------:R0:W-:Y:S04]  /*50a0*/  STG.E desc[UR14][R20.64+-0x18], R6 ;  /* 0xffffe80614007986 */ /* 0x0001e8000c10190e */
[----:B------:R0:W-:Y:S04]  /*50b0*/  STG.E desc[UR14][R20.64+-0x14], R7 ;  /* 0xffffec0714007986 */ /* 0x0001e8000c10190e */
[----:B----4-:R0:W-:Y:S04]  /*50c0*/  STG.E desc[UR14][R20.64+-0x10], R8 ;  /* 0xfffff00814007986 */ /* 0x0101e8000c10190e */
[----:B------:R0:W-:Y:S04]  /*50d0*/  STG.E desc[UR14][R20.64+-0xc], R9 ;  /* 0xfffff40914007986 */ /* 0x0001e8000c10190e */
[----:B------:R0:W-:Y:S04]  /*50e0*/  STG.E desc[UR14][R20.64+-0x8], R10 ;  /* 0xfffff80a14007986 */ /* 0x0001e8000c10190e */
[----:B------:R0:W-:Y:S04]  /*50f0*/  STG.E desc[UR14][R20.64+-0x4], R11 ;  /* 0xfffffc0b14007986 */ /* 0x0001e8000c10190e */
[----:B-----5:R0:W-:Y:S04]  /*5100*/  STG.E desc[UR14][R20.64], R12 ;  /* 0x0000000c14007986 */ /* 0x0201e8000c10190e */
[----:B------:R0:W-:Y:S04]  /*5110*/  STG.E desc[UR14][R20.64+0x4], R13 ;  /* 0x0000040d14007986 */ /* 0x0001e8000c10190e */
[----:B------:R0:W-:Y:S04]  /*5120*/  STG.E desc[UR14][R20.64+0x8], R14 ;  /* 0x0000080e14007986 */ /* 0x0001e8000c10190e */
[----:B------:R0:W-:Y:S04]  /*5130*/  STG.E desc[UR14][R20.64+0xc], R15 ;  /* 0x00000c0f14007986 */ /* 0x0001e8000c10190e */
[----:B--2---:R0:W-:Y:S04]  /*5140*/  STG.E desc[UR14][R20.64+0x10], R16 ;  /* 0x0000101014007986 */ /* 0x0041e8000c10190e */
[----:B------:R0:W-:Y:S04]  /*5150*/  STG.E desc[UR14][R20.64+0x14], R17 ;  /* 0x0000141114007986 */ /* 0x0001e8000c10190e */
[----:B------:R0:W-:Y:S04]  /*5160*/  STG.E desc[UR14][R20.64+0x18], R18 ;  /* 0x0000181214007986 */ /* 0x0001e8000c10190e */
[----:B------:R0:W-:Y:S01]  /*5170*/  STG.E desc[UR14][R20.64+0x1c], R19 ;  /* 0x00001c1314007986 */ /* 0x0001e2000c10190e */
[----:B------:R-:W-:Y:S05]  /*5180*/  BRA.U UP0, `(.L_x_51) ;  /* 0xfffffffd00907547 */ /* 0x000fea000b83ffff */
.L_x_50:
[----:B------:R-:W-:-:S09]  /*5190*/  UISETP.NE.AND UP0, UPT, UR16, URZ, UPT ;  /* 0x000000ff1000728c */ /* 0x000fd2000bf05270 */
[----:B------:R-:W-:Y:S05]  /*51a0*/  BRA.U !UP0, `(.L_x_49) ;  /* 0x0000000108e07547 */ /* 0x000fea000b800000 */
[----:B------:R-:W-:Y:S02]  /*51b0*/  UISETP.GE.U32.AND UP0, UPT, UR16, 0x8, UPT ;  /* 0x000000081000788c */ /* 0x000fe4000bf06070 */
[----:B------:R-:W-:-:S07]  /*51c0*/  UISETP.NE.AND UP1, UPT, UR18, URZ, UPT ;  /* 0x000000ff1200728c */ /* 0x000fce000bf25270 */
[----:B------:R-:W-:Y:S05]  /*51d0*/  BRA.U !UP0, `(.L_x_52) ;  /* 0x0000000108507547 */ /* 0x000fea000b800000 */
[----:B------:R-:W-:Y:S01]  /*51e0*/  ULEA UR5, UR4, UR13, 0x2 ;  /* 0x0000000d04057291 */ /* 0x000fe2000f8e10ff */
[----:B0-----:R-:W0:Y:S01]  /*51f0*/  LDC.64 R12, c[0x0][0x398] ;  /* 0x0000e600ff0c7b82 */ /* 0x001e220000000a00 */
[----:B------:R-:W4:Y:S07]  /*5200*/  LDCU.64 UR8, c[0x0][0x398] ;  /* 0x00007300ff0877ac */ /* 0x000f2e0008000a00 */
[----:B------:R-:W5:Y:S04]  /*5210*/  LDL.128 R8, [UR5] ;  /* 0x00000005ff087983 */ /* 0x000f680008100c00 */
[----:B---3--:R-:W3:Y:S01]  /*5220*/  LDL.128 R4, [UR5+0x10] ;  /* 0x00001005ff047983 */ /* 0x008ee20008100c00 */
[----:B------:R-:W-:-:S02]  /*5230*/  IADD3 R2, P0, PT, R0, UR4, RZ ;  /* 0x0000000400027c10 */ /* 0x000fc4000ff1e0ff */
[----:B------:R-:W-:Y:S01]  /*5240*/  IADD3 R15, PT, PT, R0, UR4, RZ ;  /* 0x00000004000f7c10 */ /* 0x000fe2000fffe0ff */
[----:B------:R-:W-:Y:S01]  /*5250*/  UIADD3 UR4, UPT, UPT, UR4, 0x8, URZ ;  /* 0x0000000804047890 */ /* 0x000fe2000fffe0ff */
[----:B------:R-:W-:Y:S02]  /*5260*/  IADD3.X R17, PT, PT, RZ, RZ, RZ, P0, !PT ;  /* 0x000000ffff117210 */ /* 0x000fe400007fe4ff */
[----:B----4-:R-:W-:Y:S01]  /*5270*/  LEA R14, P0, R2, UR8, 0x2 ;  /* 0x00000008020e7c11 */ /* 0x010fe2000f8010ff */
[----:B0-----:R-:W-:-:S03]  /*5280*/  IMAD.WIDE.U32 R12, R15, 0x4, R12 ;  /* 0x000000040f0c7825 */ /* 0x001fc600078e000c */
[----:B------:R-:W-:Y:S02]  /*5290*/  LEA.HI.X R15, R2, UR9, R17, 0x2, P0 ;  /* 0x00000009020f7c11 */ /* 0x000fe400080f1411 */
[----:B-----5:R4:W-:Y:S04]  /*52a0*/  STG.E desc[UR14][R12.64], R8 ;  /* 0x000000080c007986 */ /* 0x0209e8000c10190e */
[----:B------:R4:W-:Y:S04]  /*52b0*/  STG.E desc[UR14][R14.64+0x4], R9 ;  /* 0x000004090e007986 */ /* 0x0009e8000c10190e */
[----:B------:R4:W-:Y:S04]  /*52c0*/  STG.E desc[UR14][R14.64+0x8], R10 ;  /* 0x0000080a0e007986 */ /* 0x0009e8000c10190e */
[----:B------:R4:W-:Y:S04]  /*52d0*/  STG.E desc[UR14][R14.64+0xc], R11 ;  /* 0x00000c0b0e007986 */ /* 0x0009e8000c10190e */
[----:B---3--:R4:W-:Y:S04]  /*52e0*/  STG.E desc[UR14][R14.64+0x10], R4 ;  /* 0x000010040e007986 */ /* 0x0089e8000c10190e */
[----:B------:R4:W-:Y:S04]  /*52f0*/  STG.E desc[UR14][R14.64+0x14], R5 ;  /* 0x000014050e007986 */ /* 0x0009e8000c10190e */
[----:B------:R4:W-:Y:S04]  /*5300*/  STG.E desc[UR14][R14.64+0x18], R6 ;  /* 0x000018060e007986 */ /* 0x0009e8000c10190e */
[----:B------:R4:W-:Y:S02]  /*5310*/  STG.E desc[UR14][R14.64+0x1c], R7 ;  /* 0x00001c070e007986 */ /* 0x0009e4000c10190e */
.L_x_52:
[----:B------:R-:W-:Y:S05]  /*5320*/  BRA.U !UP1, `(.L_x_49) ;  /* 0x0000000109807547 */ /* 0x000fea000b800000 */
[----:B------:R-:W-:Y:S02]  /*5330*/  UISETP.GE.U32.AND UP0, UPT, UR18, 0x4, UPT ;  /* 0x000000041200788c */ /* 0x000fe4000bf06070 */
[----:B------:R-:W-:-:S07]  /*5340*/  UISETP.NE.AND UP1, UPT, UR17, URZ, UPT ;  /* 0x000000ff1100728c */ /* 0x000fce000bf25270 */
[----:B------:R-:W-:Y:S05]  /*5350*/  BRA.U !UP0, `(.L_x_53) ;  /* 0x00000001083c7547 */ /* 0x000fea000b800000 */
[----:B------:R-:W-:Y:S01]  /*5360*/  ULEA UR5, UR4, UR13, 0x2 ;  /* 0x0000000d04057291 */ /* 0x000fe2000f8e10ff */
[----:B0---4-:R-:W0:Y:S01]  /*5370*/  LDC.64 R8, c[0x0][0x398] ;  /* 0x0000e600ff087b82 */ /* 0x011e220000000a00 */
[----:B------:R-:W4:Y:S07]  /*5380*/  LDCU.64 UR8, c[0x0][0x398] ;  /* 0x00007300ff0877ac */ /* 0x000f2e0008000a00 */
[----:B---3--:R-:W3:Y:S01]  /*5390*/  LDL.128 R4, [UR5] ;  /* 0x00000005ff047983 */ /* 0x008ee20008100c00 */
[----:B------:R-:W-:-:S02]  /*53a0*/  IADD3 R2, P0, PT, R0, UR4, RZ ;  /* 0x0000000400027c10 */ /* 0x000fc4000ff1e0ff */
[----:B------:R-:W-:Y:S01]  /*53b0*/  IADD3 R11, PT, PT, R0, UR4, RZ ;  /* 0x00000004000b7c10 */ /* 0x000fe2000fffe0ff */
[----:B------:R-:W-:Y:S01]  /*53c0*/  UIADD3 UR4, UPT, UPT, UR4, 0x4, URZ ;  /* 0x0000000404047890 */ /* 0x000fe2000fffe0ff */
[----:B------:R-:W-:Y:S02]  /*53d0*/  IADD3.X R13, PT, PT, RZ, RZ, RZ, P0, !PT ;  /* 0x000000ffff0d7210 */ /* 0x000fe400007fe4ff */
[----:B----4-:R-:W-:Y:S01]  /*53e0*/  LEA R10, P0, R2, UR8, 0x2 ;  /* 0x00000008020a7c11 */ /* 0x010fe2000f8010ff */
[----:B0-----:R-:W-:-:S03]  /*53f0*/  IMAD.WIDE.U32 R8, R11, 0x4, R8 ;  /* 0x000000040b087825 */ /* 0x001fc600078e0008 */
[----:B------:R-:W-:Y:S02]  /*5400*/  LEA.HI.X R11, R2, UR9, R13, 0x2, P0 ;  /* 0x00000009020b7c11 */ /* 0x000fe400080f140d */
[----:B---3--:R0:W-:Y:S04]  /*5410*/  STG.E desc[UR14][R8.64], R4 ;  /* 0x0000000408007986 */ /* 0x0081e8000c10190e */
[----:B------:R0:W-:Y:S04]  /*5420*/  STG.E desc[UR14][R10.64+0x4], R5 ;  /* 0x000004050a007986 */ /* 0x0001e8000c10190e */
[----:B------:R0:W-:Y:S04]  /*5430*/  STG.E desc[UR14][R10.64+0x8], R6 ;  /* 0x000008060a007986 */ /* 0x0001e8000c10190e */
[----:B------:R0:W-:Y:S02]  /*5440*/  STG.E desc[UR14][R10.64+0xc], R7 ;  /* 0x00000c070a007986 */ /* 0x0001e4000c10190e */
.L_x_53:
[----:B------:R-:W-:Y:S05]  /*5450*/  BRA.U !UP1, `(.L_x_49) ;  /* 0x0000000109347547 */ /* 0x000fea000b800000 */
[----:B0--34-:R-:W0:Y:S01]  /*5460*/  LDC.64 R4, c[0x0][0x398] ;  /* 0x0000e600ff047b82 */ /* 0x019e220000000a00 */
[----:B------:R-:W-:Y:S01]  /*5470*/  IADD3 R7, PT, PT, R0, UR4, RZ ;  /* 0x0000000400077c10 */ /* 0x000fe2000fffe0ff */
[----:B------:R-:W-:Y:S02]  /*5480*/  UIMAD UR4, UR4, 0x4, UR13 ;  /* 0x00000004040478a4 */ /* 0x000fe4000f8e020d */
[----:B------:R-:W-:Y:S02]  /*5490*/  UIADD3 UR5, UPT, UPT, -UR17, URZ, URZ ;  /* 0x000000ff11057290 */ /* 0x000fe4000fffe1ff */
[----:B0-----:R-:W-:-:S10]  /*54a0*/  IMAD.WIDE.U32 R4, R7, 0x4, R4 ;  /* 0x0000000407047825 */ /* 0x001fd400078e0004 */
.L_x_54:
[----:B------:R-:W3:Y:S01]  /*54b0*/  LDL R7, [UR4] ;  /* 0x00000004ff077983 */ /* 0x000ee20008100800 */
[----:B------:R-:W-:Y:S02]  /*54c0*/  UIADD3 UR5, UPT, UPT, UR5, 0x1, URZ ;  /* 0x0000000105057890 */ /* 0x000fe4000fffe0ff */
[----:B------:R-:W-:Y:S02]  /*54d0*/  UIADD3 UR4, UPT, UPT, UR4, 0x4, URZ ;  /* 0x0000000404047890 */ /* 0x000fe4000fffe0ff */
[----:B------:R-:W-:Y:S01]  /*54e0*/  UISETP.NE.AND UP0, UPT, UR5, URZ, UPT ;  /* 0x000000ff0500728c */ /* 0x000fe2000bf05270 */
[----:B---3--:R0:W-:Y:S02]  /*54f0*/  STG.E desc[UR14][R4.64], R7 ;  /* 0x0000000704007986 */ /* 0x0081e4000c10190e */
[----:B0-----:R-:W-:-:S04]  /*5500*/  IADD3 R4, P0, PT, R4, 0x4, RZ ;  /* 0x0000000404047810 */ /* 0x001fc80007f1e0ff */
[----:B------:R-:W-:Y:S02]  /*5510*/  IADD3.X R5, PT, PT, RZ, R5, RZ, P0, !PT ;  /* 0x00000005ff057210 */ /* 0x000fe400007fe4ff */
[----:B------:R-:W-:Y:S07]  /*5520*/  BRA.U UP0, `(.L_x_54) ;  /* 0xfffffffd00e07547 */ /* 0x000fee000b83ffff */
.L_x_49:
[----:B0--34-:R-:W0:Y:S08]  /*5530*/  LDC.64 R4, c[0x0][0x3a8] ;  /* 0x0000ea00ff047b82 */ /* 0x019e300000000a00 */
[----:B------:R-:W3:Y:S01]  /*5540*/  LDC.64 R6, c[0x0][0x3a0] ;  /* 0x0000e800ff067b82 */ /* 0x000ee20000000a00 */
[----:B0-----:R-:W-:-:S05]  /*5550*/  IMAD.WIDE.U32 R4, R41, 0x4, R4 ;  /* 0x0000000429047825 */ /* 0x001fca00078e0004 */
[----:B------:R-:W-:Y:S01]  /*5560*/  STG.E desc[UR14][R4.64], R3 ;  /* 0x0000000304007986 */ /* 0x000fe2000c10190e */
[----:B---3--:R-:W-:-:S05]  /*5570*/  IMAD.WIDE.U32 R6, R41, 0x4, R6 ;  /* 0x0000000429067825 */ /* 0x008fca00078e0006 */
[----:B------:R-:W-:Y:S01]  /*5580*/  STG.E desc[UR14][R6.64], R36 ;  /* 0x0000002406007986 */ /* 0x000fe2000c10190e */
[----:B------:R-:W-:Y:S05]  /*5590*/  EXIT ;  /* 0x000000000000794d */ /* 0x000fea0003800000 */
        .weak           $__internal_0_$__cuda_sm20_rcp_rn_f32_slowpath
        .type           $__internal_0_$__cuda_sm20_rcp_rn_f32_slowpath,@function
        .size           $__internal_0_$__cuda_sm20_rcp_rn_f32_slowpath,($__internal_1_$__cuda_sm20_sqrt_rn_f32_slowpath - $__internal_0_$__cuda_sm20_rcp_rn_f32_slowpath)
$__internal_0_$__cuda_sm20_rcp_rn_f32_slowpath:
[----:B------:R-:W-:-:S04]  /*55a0*/  SHF.L.U32 R2, R0, 0x1, RZ ;  /* 0x0000000100027819 */ /* 0x000fc800000006ff */
[----:B------:R-:W-:-:S04]  /*55b0*/  SHF.R.U32.HI R8, RZ, 0x18, R2 ;  /* 0x00000018ff087819 */ /* 0x000fc80000011602 */
[----:B------:R-:W-:-:S13]  /*55c0*/  ISETP.NE.U32.AND P0, PT, R8, RZ, PT ;  /* 0x000000ff0800720c */ /* 0x000fda0003f05070 */
[----:B------:R-:W-:Y:S05]  /*55d0*/  @P0 BRA `(.L_x_55) ;  /* 0x00000000002c0947 */ /* 0x000fea0003800000 */
[----:B------:R-:W-:-:S04]  /*55e0*/  SHF.L.U32 R2, R0, 0x1, RZ ;  /* 0x0000000100027819 */ /* 0x000fc800000006ff */
[----:B------:R-:W-:-:S13]  /*55f0*/  ISETP.NE.AND P0, PT, R2, RZ, PT ;  /* 0x000000ff0200720c */ /* 0x000fda0003f05270 */
[----:B------:R2:W3:Y:S01]  /*5600*/  @!P0 MUFU.RCP R2, R0 ;  /* 0x0000000000028308 */ /* 0x0004e20000001000 */
[----:B------:R-:W-:Y:S05]  /*5610*/  @!P0 BRA `(.L_x_56) ;  /* 0x0000000000a48947 */ /* 0x000fea0003800000 */
[----:B------:R-:W-:-:S04]  /*5620*/  FFMA R3, R0, 1.84467440737095516160e+19, RZ ;  /* 0x5f80000000037823 */ /* 0x000fc800000000ff */
[----:B--2---:R-:W3:Y:S02]  /*5630*/  MUFU.RCP R0, R3 ;  /* 0x0000000300007308 */ /* 0x004ee40000001000 */
[----:B---3--:R-:W-:-:S04]  /*5640*/  FFMA R2, R3, R0, -1 ;  /* 0xbf80000003027423 */ /* 0x008fc80000000000 */
[----:B------:R-:W-:-:S04]  /*5650*/  FADD.FTZ R5, -R2, -RZ ;  /* 0x800000ff02057221 */ /* 0x000fc80000010100 */
[----:B------:R-:W-:-:S04]  /*5660*/  FFMA R0, R0, R5, R0 ;  /* 0x0000000500007223 */ /* 0x000fc80000000000 */
[----:B------:R-:W-:Y:S01]  /*5670*/  FFMA R2, R0, 1.84467440737095516160e+19, RZ ;  /* 0x5f80000000027823 */ /* 0x000fe200000000ff */
[----:B------:R-:W-:Y:S06]  /*5680*/  BRA `(.L_x_56) ;  /* 0x0000000000887947 */ /* 0x000fec0003800000 */
.L_x_55:
[----:B------:R-:W-:-:S04]  /*5690*/  IADD3 R9, PT, PT, R8, -0xfd, RZ ;  /* 0xffffff0308097810 */ /* 0x000fc80007ffe0ff */
[----:B------:R-:W-:-:S13]  /*56a0*/  ISETP.GT.U32.AND P0, PT, R9, 0x1, PT ;  /* 0x000000010900780c */ /* 0x000fda0003f04070 */
[----:B------:R-:W-:Y:S05]  /*56b0*/  @P0 BRA `(.L_x_57) ;  /* 0x0000000000780947 */ /* 0x000fea0003800000 */
[----:B------:R-:W-:Y:S01]  /*56c0*/  LOP3.LUT R2, R0, 0x7fffff, RZ, 0xc0, !PT ;  /* 0x007fffff00027812 */ /* 0x000fe200078ec0ff */
[----:B------:R-:W-:-:S03]  /*56d0*/  HFMA2 R6, -RZ, RZ, 0, 1.78813934326171875e-07 ;  /* 0x00000003ff067431 */ /* 0x000fc600000001ff */
[----:B------:R-:W-:-:S04]  /*56e0*/  LOP3.LUT R2, R2, 0x3f800000, RZ, 0xfc, !PT ;  /* 0x3f80000002027812 */ /* 0x000fc800078efcff */
[----:B------:R-:W0:Y:S01]  /*56f0*/  MUFU.RCP R3, R2 ;  /* 0x0000000200037308 */ /* 0x000e220000001000 */
[----:B------:R-:W-:Y:S01]  /*5700*/  SHF.L.U32 R6, R6, R9, RZ ;  /* 0x0000000906067219 */ /* 0x000fe200000006ff */
[----:B0-----:R-:W-:-:S04]  /*5710*/  FFMA R4, R2, R3, -1 ;  /* 0xbf80000002047423 */ /* 0x001fc80000000003 */
[----:B------:R-:W-:-:S04]  /*5720*/  FADD.FTZ R4, -R4, -RZ ;  /* 0x800000ff04047221 */ /* 0x000fc80000010100 */
[CCC-:B------:R-:W-:Y:S01]  /*5730*/  FFMA.RM R5, R3.reuse, R4.reuse, R3.reuse ;  /* 0x0000000403057223 */ /* 0x1c0fe20000004003 */
[----:B------:R-:W-:-:S04]  /*5740*/  FFMA.RP R4, R3, R4, R3 ;  /* 0x0000000403047223 */ /* 0x000fc80000008003 */
[C---:B------:R-:W-:Y:S02]  /*5750*/  LOP3.LUT R3, R5.reuse, 0x7fffff, RZ, 0xc0, !PT ;  /* 0x007fffff05037812 */ /* 0x040fe400078ec0ff */
[----:B------:R-:W-:Y:S02]  /*5760*/  FSETP.NEU.FTZ.AND P0, PT, R5, R4, PT ;  /* 0x000000040500720b */ /* 0x000fe40003f1d000 */
[----:B------:R-:W-:Y:S02]  /*5770*/  LOP3.LUT R3, R3, 0x800000, RZ, 0xfc, !PT ;  /* 0x0080000003037812 */ /* 0x000fe400078efcff */
[----:B------:R-:W-:Y:S02]  /*5780*/  SEL R4, RZ, 0xffffffff, !P0 ;  /* 0xffffffffff047807 */ /* 0x000fe40004000000 */
[----:B------:R-:W-:Y:S02]  /*5790*/  LOP3.LUT R6, R6, R3, RZ, 0xc0, !PT ;  /* 0x0000000306067212 */ /* 0x000fe400078ec0ff */
[----:B------:R-:W-:-:S02]  /*57a0*/  IADD3 R4, PT, PT, -R4, RZ, RZ ;  /* 0x000000ff04047210 */ /* 0x000fc40007ffe1ff */
[-C--:B------:R-:W-:Y:S02]  /*57b0*/  SHF.R.U32.HI R6, RZ, R9.reuse, R6 ;  /* 0x00000009ff067219 */ /* 0x080fe40000011606 */
[----:B------:R-:W-:Y:S02]  /*57c0*/  LOP3.LUT P1, RZ, R4, R9, R3, 0xf8, !PT ;  /* 0x0000000904ff7212 */ /* 0x000fe4000782f803 */
[C---:B------:R-:W-:Y:S02]  /*57d0*/  LOP3.LUT P0, RZ, R6.reuse, 0x1, RZ, 0xc0, !PT ;  /* 0x0000000106ff7812 */ /* 0x040fe4000780c0ff */
[----:B------:R-:W-:-:S04]  /*57e0*/  LOP3.LUT P2, RZ, R6, 0x2, RZ, 0xc0, !PT ;  /* 0x0000000206ff7812 */ /* 0x000fc8000784c0ff */
[----:B------:R-:W-:Y:S02]  /*57f0*/  PLOP3.LUT P0, PT, P0, P1, P2, 0xe0, 0x0 ;  /* 0x000000000000781c */ /* 0x000fe40000703c20 */
[----:B------:R-:W-:Y:S02]  /*5800*/  LOP3.LUT P1, RZ, R0, 0x7fffff, RZ, 0xc0, !PT ;  /* 0x007fffff00ff7812 */ /* 0x000fe4000782c0ff */
[----:B------:R-:W-:-:S04]  /*5810*/  SEL R2, RZ, 0x1, !P0 ;  /* 0x00000001ff027807 */ /* 0x000fc80004000000 */
[----:B------:R-:W-:-:S04]  /*5820*/  IADD3 R2, PT, PT, -R2, RZ, RZ ;  /* 0x000000ff02027210 */ /* 0x000fc80007ffe1ff */
[----:B------:R-:W-:Y:S02]  /*5830*/  ISETP.GE.AND P0, PT, R2, RZ, PT ;  /* 0x000000ff0200720c */ /* 0x000fe40003f06270 */
[----:B------:R-:W-:-:S04]  /*5840*/  IADD3 R2, PT, PT, R8, -0xfc, RZ ;  /* 0xffffff0408027810 */ /* 0x000fc80007ffe0ff */
[----:B------:R-:W-:-:S07]  /*5850*/  SHF.R.U32.HI R3, RZ, R2, R3 ;  /* 0x00000002ff037219 */ /* 0x000fce0000011603 */
[----:B------:R-:W-:-:S04]  /*5860*/  @!P0 IADD3 R3, PT, PT, R3, 0x1, RZ ;  /* 0x0000000103038810 */ /* 0x000fc80007ffe0ff */
[----:B------:R-:W-:-:S04]  /*5870*/  @!P1 SHF.L.U32 R3, R3, 0x1, RZ ;  /* 0x0000000103039819 */ /* 0x000fc800000006ff */
[----:B------:R-:W-:Y:S01]  /*5880*/  LOP3.LUT R2, R3, 0x80000000, R0, 0xf8, !PT ;  /* 0x8000000003027812 */ /* 0x000fe200078ef800 */
[----:B------:R-:W-:Y:S06]  /*5890*/  BRA `(.L_x_56) ;  /* 0x0000000000047947 */ /* 0x000fec0003800000 */
.L_x_57:
[----:B------:R0:W1:Y:S02]  /*58a0*/  MUFU.RCP R2, R0 ;  /* 0x0000000000027308 */ /* 0x0000640000001000 */
.L_x_56:
[----:B-1-3--:R-:W-:Y:S02]  /*58b0*/  MOV R39, R2 ;  /* 0x0000000200277202 */ /* 0x00afe40000000f00 */
[----:B------:R-:W-:Y:S02]  /*58c0*/  MOV R2, R7 ;  /* 0x0000000700027202 */ /* 0x000fe40000000f00 */
[----:B------:R-:W-:-:S04]  /*58d0*/  MOV R3, 0x0 ;  /* 0x0000000000037802 */ /* 0x000fc80000000f00 */
[----:B0-2---:R-:W-:Y:S05]  /*58e0*/  RET.REL.NODEC R2 `(_Z22flash_attention_kernelPfS_S_S_S_S_ii) ;  /* 0xffffffa402c47950 */ /* 0x005fea0003c3ffff */
        .weak           $__internal_1_$__cuda_sm20_sqrt_rn_f32_slowpath
        .type           $__internal_1_$__cuda_sm20_sqrt_rn_f32_slowpath,@function
        .size           $__internal_1_$__cuda_sm20_sqrt_rn_f32_slowpath,($__internal_2_$__cuda_sm3x_div_rn_noftz_f32_slowpath - $__internal_1_$__cuda_sm20_sqrt_rn_f32_slowpath)
$__internal_1_$__cuda_sm20_sqrt_rn_f32_slowpath:
[----:B------:R-:W-:-:S13]  /*58f0*/  LOP3.LUT P0, RZ, R0, 0x7fffffff, RZ, 0xc0, !PT ;  /* 0x7fffffff00ff7812 */ /* 0x000fda000780c0ff */
[----:B------:R-:W-:Y:S01]  /*5900*/  @!P0 MOV R2, R0 ;  /* 0x0000000000028202 */ /* 0x000fe20000000f00 */
[----:B------:R-:W-:Y:S06]  /*5910*/  @!P0 BRA `(.L_x_58) ;  /* 0x0000000000448947 */ /* 0x000fec0003800000 */
[----:B------:R-:W-:-:S13]  /*5920*/  FSETP.GEU.FTZ.AND P0, PT, R0, RZ, PT ;  /* 0x000000ff0000720b */ /* 0x000fda0003f1e000 */
[----:B------:R-:W-:Y:S01]  /*5930*/  @!P0 MOV R2, 0x7fffffff ;  /* 0x7fffffff00028802 */ /* 0x000fe20000000f00 */
[----:B------:R-:W-:Y:S06]  /*5940*/  @!P0 BRA `(.L_x_58) ;  /* 0x0000000000388947 */ /* 0x000fec0003800000 */
[----:B------:R-:W-:-:S13]  /*5950*/  FSETP.GTU.FTZ.AND P0, PT, |R0|, +INF , PT ;  /* 0x7f8000000000780b */ /* 0x000fda0003f1c200 */
[----:B------:R-:W-:Y:S01]  /*5960*/  @P0 FADD.FTZ R2, R0, 1 ;  /* 0x3f80000000020421 */ /* 0x000fe20000010000 */
[----:B------:R-:W-:Y:S06]  /*5970*/  @P0 BRA `(.L_x_58) ;  /* 0x00000000002c0947 */ /* 0x000fec0003800000 */
[----:B------:R-:W-:-:S13]  /*5980*/  FSETP.NEU.FTZ.AND P0, PT, |R0|, +INF , PT ;  /* 0x7f8000000000780b */ /* 0x000fda0003f1d200 */
[----:B------:R-:W-:Y:S01]  /*5990*/  @!P0 MOV R2, R0 ;  /* 0x0000000000028202 */ /* 0x000fe20000000f00 */
[----:B------:R-:W-:Y:S06]  /*59a0*/  @!P0 BRA `(.L_x_58) ;  /* 0x0000000000208947 */ /* 0x000fec0003800000 */
[----:B------:R-:W-:-:S04]  /*59b0*/  FFMA R0, R0, 1.84467440737095516160e+19, RZ ;  /* 0x5f80000000007823 */ /* 0x000fc800000000ff */
[----:B------:R-:W0:Y:S02]  /*59c0*/  MUFU.RSQ R3, R0 ;  /* 0x0000000000037308 */ /* 0x000e240000001400 */
[----:B0-----:R-:W-:Y:S01]  /*59d0*/  FMUL.FTZ R5, R0, R3 ;  /* 0x0000000300057220 */ /* 0x001fe20000410000 */
[----:B------:R-:W-:-:S03]  /*59e0*/  FMUL.FTZ R3, R3, 0.5 ;  /* 0x3f00000003037820 */ /* 0x000fc60000410000 */
[----:B------:R-:W-:-:S04]  /*59f0*/  FADD.FTZ R2, -R5, -RZ ;  /* 0x800000ff05027221 */ /* 0x000fc80000010100 */
[----:B------:R-:W-:-:S04]  /*5a00*/  FFMA R2, R5, R2, R0 ;  /* 0x0000000205027223 */ /* 0x000fc80000000000 */
[----:B------:R-:W-:-:S04]  /*5a10*/  FFMA R2, R2, R3, R5 ;  /* 0x0000000302027223 */ /* 0x000fc80000000005 */
[----:B------:R-:W-:-:S07]  /*5a20*/  FMUL.FTZ R2, R2, 2.3283064365386962891e-10 ;  /* 0x2f80000002027820 */ /* 0x000fce0000410000 */
.L_x_58:
[----:B------:R-:W-:Y:S01]  /*5a30*/  HFMA2 R3, -RZ, RZ, 0, 0 ;  /* 0x00000000ff037431 */ /* 0x000fe200000001ff */
[----:B------:R-:W-:Y:S02]  /*5a40*/  MOV R0, R2 ;  /* 0x0000000200007202 */ /* 0x000fe40000000f00 */
[----:B------:R-:W-:-:S04]  /*5a50*/  MOV R2, R4 ;  /* 0x0000000400027202 */ /* 0x000fc80000000f00 */
[----:B------:R-:W-:Y:S05]  /*5a60*/  RET.REL.NODEC R2 `(_Z22flash_attention_kernelPfS_S_S_S_S_ii) ;  /* 0xffffffa402647950 */ /* 0x000fea0003c3ffff */
        .weak           $__internal_2_$__cuda_sm3x_div_rn_noftz_f32_slowpath
        .type           $__internal_2_$__cuda_sm3x_div_rn_noftz_f32_slowpath,@function
        .size           $__internal_2_$__cuda_sm3x_div_rn_noftz_f32_slowpath,(.L_x_73 - $__internal_2_$__cuda_sm3x_div_rn_noftz_f32_slowpath)
$__internal_2_$__cuda_sm3x_div_rn_noftz_f32_slowpath:
[----:B------:R-:W-:Y:S01]  /*5a70*/  SHF.R.U32.HI R28, RZ, 0x17, R36 ;  /* 0x00000017ff1c7819 */ /* 0x000fe20000011624 */
[----:B------:R-:W-:Y:S01]  /*5a80*/  BSSY.RECONVERGENT B1, `(.L_x_59) ;  /* 0x0000063000017945 */ /* 0x000fe20003800200 */
[----:B------:R-:W-:Y:S02]  /*5a90*/  SHF.R.U32.HI R31, RZ, 0x17, R24 ;  /* 0x00000017ff1f7819 */ /* 0x000fe40000011618 */
[----:B------:R-:W-:Y:S02]  /*5aa0*/  LOP3.LUT R28, R28, 0xff, RZ, 0xc0, !PT ;  /* 0x000000ff1c1c7812 */ /* 0x000fe400078ec0ff */
[----:B------:R-:W-:Y:S02]  /*5ab0*/  LOP3.LUT R31, R31, 0xff, RZ, 0xc0, !PT ;  /* 0x000000ff1f1f7812 */ /* 0x000fe400078ec0ff */
[----:B------:R-:W-:Y:S02]  /*5ac0*/  IADD3 R32, PT, PT, R28, -0x1, RZ ;  /* 0xffffffff1c207810 */ /* 0x000fe40007ffe0ff */
[----:B------:R-:W-:-:S02]  /*5ad0*/  IADD3 R30, PT, PT, R31, -0x1, RZ ;  /* 0xffffffff1f1e7810 */ /* 0x000fc40007ffe0ff */
[----:B------:R-:W-:Y:S02]  /*5ae0*/  ISETP.GT.U32.AND P0, PT, R32, 0xfd, PT ;  /* 0x000000fd2000780c */ /* 0x000fe40003f04070 */
[----:B------:R-:W-:Y:S02]  /*5af0*/  MOV R33, R36 ;  /* 0x0000002400217202 */ /* 0x000fe40000000f00 */
[----:B------:R-:W-:-:S13]  /*5b00*/  ISETP.GT.U32.OR P0, PT, R30, 0xfd, P0 ;  /* 0x000000fd1e00780c */ /* 0x000fda0000704470 */
[----:B------:R-:W-:Y:S01]  /*5b10*/  @!P0 MOV R25, RZ ;  /* 0x000000ff00198202 */ /* 0x000fe20000000f00 */
[----:B------:R-:W-:Y:S06]  /*5b20*/  @!P0 BRA `(.L_x_60) ;  /* 0x00000000005c8947 */ /* 0x000fec0003800000 */
[----:B------:R-:W-:Y:S02]  /*5b30*/  FSETP.GTU.FTZ.AND P0, PT, |R24|, +INF , PT ;  /* 0x7f8000001800780b */ /* 0x000fe40003f1c200 */
[----:B------:R-:W-:-:S04]  /*5b40*/  FSETP.GTU.FTZ.AND P1, PT, |R36|, +INF , PT ;  /* 0x7f8000002400780b */ /* 0x000fc80003f3c200 */
[----:B------:R-:W-:-:S13]  /*5b50*/  PLOP3.LUT P0, PT, P0, P1, PT, 0xf8, 0x8f ;  /* 0x00000000008f781c */ /* 0x000fda0000703f70 */
[----:B------:R-:W-:Y:S05]  /*5b60*/  @P0 BRA `(.L_x_61) ;  /* 0x00000004004c0947 */ /* 0x000fea0003800000 */
[----:B------:R-:W-:-:S13]  /*5b70*/  LOP3.LUT P0, RZ, R33, 0x7fffffff, R24, 0xc8, !PT ;  /* 0x7fffffff21ff7812 */ /* 0x000fda000780c818 */
[----:B------:R-:W-:Y:S05]  /*5b80*/  @!P0 BRA `(.L_x_62) ;  /* 0x00000004003c8947 */ /* 0x000fea0003800000 */
[----:B------:R-:W-:Y:S02]  /*5b90*/  FSETP.NEU.FTZ.AND P0, PT, |R24|, +INF , PT ;  /* 0x7f8000001800780b */ /* 0x000fe40003f1d200 */
[----:B------:R-:W-:Y:S02]  /*5ba0*/  FSETP.NEU.FTZ.AND P2, PT, |R36|, +INF , PT ;  /* 0x7f8000002400780b */ /* 0x000fe40003f5d200 */
[----:B------:R-:W-:-:S11]  /*5bb0*/  FSETP.NEU.FTZ.AND P1, PT, |R24|, +INF , PT ;  /* 0x7f8000001800780b */ /* 0x000fd60003f3d200 */
[----:B------:R-:W-:Y:S05]  /*5bc0*/  @!P2 BRA !P0, `(.L_x_62) ;  /* 0x00000004002ca947 */ /* 0x000fea0004000000 */
[----:B------:R-:W-:-:S04]  /*5bd0*/  LOP3.LUT P0, RZ, R24, 0x7fffffff, RZ, 0xc0, !PT ;  /* 0x7fffffff18ff7812 */ /* 0x000fc8000780c0ff */
[----:B------:R-:W-:-:S13]  /*5be0*/  PLOP3.LUT P0, PT, P2, P0, PT, 0x2f, 0xf2 ;  /* 0x0000000000f2781c */ /* 0x000fda0001700577 */
[----:B------:R-:W-:Y:S05]  /*5bf0*/  @P0 BRA `(.L_x_63) ;  /* 0x0000000400180947 */ /* 0x000fea0003800000 */
[----:B------:R-:W-:-:S04]  /*5c00*/  LOP3.LUT P0, RZ, R33, 0x7fffffff, RZ, 0xc0, !PT ;  /* 0x7fffffff21ff7812 */ /* 0x000fc8000780c0ff */
[----:B------:R-:W-:-:S13]  /*5c10*/  PLOP3.LUT P0, PT, P1, P0, PT, 0x2f, 0xf2 ;  /* 0x0000000000f2781c */ /* 0x000fda0000f00577 */
[----:B------:R-:W-:Y:S05]  /*5c20*/  @P0 BRA `(.L_x_64) ;  /* 0x0000000400000947 */ /* 0x000fea0003800000 */
[----:B------:R-:W-:Y:S02]  /*5c30*/  ISETP.GE.AND P0, PT, R30, RZ, PT ;  /* 0x000000ff1e00720c */ /* 0x000fe40003f06270 */
[----:B------:R-:W-:-:S11]  /*5c40*/  ISETP.GE.AND P1, PT, R32, RZ, PT ;  /* 0x000000ff2000720c */ /* 0x000fd60003f26270 */
[----:B------:R-:W-:Y:S01]  /*5c50*/  @P0 MOV R25, RZ ;  /* 0x000000ff00190202 */ /* 0x000fe20000000f00 */
[----:B------:R-:W-:Y:S01]  /*5c60*/  @!P0 FFMA R24, R24, 1.84467440737095516160e+19, RZ ;  /* 0x5f80000018188823 */ /* 0x000fe200000000ff */
[----:B------:R-:W-:Y:S01]  /*5c70*/  @!P0 MOV R25, 0xffffffc0 ;  /* 0xffffffc000198802 */ /* 0x000fe20000000f00 */
[----:B------:R-:W-:-:S03]  /*5c80*/  @!P1 FFMA R33, R36, 1.84467440737095516160e+19, RZ ;  /* 0x5f80000024219823 */ /* 0x000fc600000000ff */
[----:B------:R-:W-:-:S07]  /*5c90*/  @!P1 IADD3 R25, PT, PT, R25, 0x40, RZ ;  /* 0x0000004019199810 */ /* 0x000fce0007ffe0ff */
.L_x_60:
[----:B------:R-:W-:Y:S01]  /*5ca0*/  LEA R30, R28, 0xc0800000, 0x17 ;  /* 0xc08000001c1e7811 */ /* 0x000fe200078eb8ff */
[----:B------:R-:W-:Y:S01]  /*5cb0*/  BSSY.RECONVERGENT B2, `(.L_x_65) ;  /* 0x0000036000027945 */ /* 0x000fe20003800200 */
[----:B------:R-:W-:Y:S02]  /*5cc0*/  IADD3 R31, PT, PT, R31, -0x7f, RZ ;  /* 0xffffff811f1f7810 */ /* 0x000fe40007ffe0ff */
[----:B------:R-:W-:-:S03]  /*5cd0*/  IADD3 R32, PT, PT, -R30, R33, RZ ;  /* 0x000000211e207210 */ /* 0x000fc60007ffe1ff */
[C---:B------:R-:W-:Y:S01]  /*5ce0*/  IMAD R24, R31.reuse, -0x800000, R24 ;  /* 0xff8000001f187824 */ /* 0x040fe200078e0218 */
[----:B------:R0:W1:Y:S01]  /*5cf0*/  MUFU.RCP R30, R32 ;  /* 0x00000020001e7308 */ /* 0x0000620000001000 */
[----:B------:R-:W-:Y:S01]  /*5d00*/  FADD.FTZ R35, -R32, -RZ ;  /* 0x800000ff20237221 */ /* 0x000fe20000010100 */
[----:B0-----:R-:W-:-:S04]  /*5d10*/  IADD3 R32, PT, PT, R31, 0x7f, -R28 ;  /* 0x0000007f1f207810 */ /* 0x001fc80007ffe81c */
[----:B------:R-:W-:Y:S01]  /*5d20*/  IADD3 R25, PT, PT, R32, R25, RZ ;  /* 0x0000001920197210 */ /* 0x000fe20007ffe0ff */
[----:B-1----:R-:W-:-:S04]  /*5d30*/  FFMA R33, R30, R35, 1 ;  /* 0x3f8000001e217423 */ /* 0x002fc80000000023 */
[----:B------:R-:W-:-:S04]  /*5d40*/  FFMA R33, R30, R33, R30 ;  /* 0x000000211e217223 */ /* 0x000fc8000000001e */
[----:B------:R-:W-:-:S04]  /*5d50*/  FFMA R30, R24, R33, RZ ;  /* 0x00000021181e7223 */ /* 0x000fc800000000ff */
[----:B------:R-:W-:-:S04]  /*5d60*/  FFMA R34, R35, R30, R24 ;  /* 0x0000001e23227223 */ /* 0x000fc80000000018 */
[----:B------:R-:W-:-:S04]  /*5d70*/  FFMA R30, R33, R34, R30 ;  /* 0x00000022211e7223 */ /* 0x000fc8000000001e */
[----:B------:R-:W-:-:S04]  /*5d80*/  FFMA R35, R35, R30, R24 ;  /* 0x0000001e23237223 */ /* 0x000fc80000000018 */
[----:B------:R-:W-:-:S05]  /*5d90*/  FFMA R24, R33, R35, R30 ;  /* 0x0000002321187223 */ /* 0x000fca000000001e */
[----:B------:R-:W-:-:S04]  /*5da0*/  SHF.R.U32.HI R28, RZ, 0x17, R24 ;  /* 0x00000017ff1c7819 */ /* 0x000fc80000011618 */
[----:B------:R-:W-:-:S04]  /*5db0*/  LOP3.LUT R28, R28, 0xff, RZ, 0xc0, !PT ;  /* 0x000000ff1c1c7812 */ /* 0x000fc800078ec0ff */
[----:B------:R-:W-:-:S04]  /*5dc0*/  IADD3 R28, PT, PT, R28, R25, RZ ;  /* 0x000000191c1c7210 */ /* 0x000fc80007ffe0ff */
[----:B------:R-:W-:-:S04]  /*5dd0*/  IADD3 R31, PT, PT, R28, -0x1, RZ ;  /* 0xffffffff1c1f7810 */ /* 0x000fc80007ffe0ff */
[----:B------:R-:W-:-:S13]  /*5de0*/  ISETP.GE.U32.AND P0, PT, R31, 0xfe, PT ;  /* 0x000000fe1f00780c */ /* 0x000fda0003f06070 */
[----:B------:R-:W-:Y:S05]  /*5df0*/  @!P0 BRA `(.L_x_66) ;  /* 0x0000000000808947 */ /* 0x000fea0003800000 */
[----:B------:R-:W-:-:S13]  /*5e00*/  ISETP.GT.AND P0, PT, R28, 0xfe, PT ;  /* 0x000000fe1c00780c */ /* 0x000fda0003f04270 */
[----:B------:R-:W-:Y:S05]  /*5e10*/  @P0 BRA `(.L_x_67) ;  /* 0x00000000006c0947 */ /* 0x000fea0003800000 */
[----:B------:R-:W-:-:S13]  /*5e20*/  ISETP.GE.AND P0, PT, R28, 0x1, PT ;  /* 0x000000011c00780c */ /* 0x000fda0003f06270 */
[----:B------:R-:W-:Y:S05]  /*5e30*/  @P0 BRA `(.L_x_68) ;  /* 0x0000000000740947 */ /* 0x000fea0003800000 */
[----:B------:R-:W-:Y:S02]  /*5e40*/  ISETP.GE.AND P0, PT, R28, -0x18, PT ;  /* 0xffffffe81c00780c */ /* 0x000fe40003f06270 */
[----:B------:R-:W-:-:S11]  /*5e50*/  LOP3.LUT R24, R24, 0x80000000, RZ, 0xc0, !PT ;  /* 0x8000000018187812 */ /* 0x000fd600078ec0ff */
[----:B------:R-:W-:Y:S05]  /*5e60*/  @!P0 BRA `(.L_x_68) ;  /* 0x0000000000688947 */ /* 0x000fea0003800000 */
[-CC-:B------:R-:W-:Y:S01]  /*5e70*/  FFMA.RZ R25, R33, R35.reuse, R30.reuse ;  /* 0x0000002321197223 */ /* 0x180fe2000000c01e */
[C---:B------:R-:W-:Y:S02]  /*5e80*/  IADD3 R32, PT, PT, R28.reuse, 0x20, RZ ;  /* 0x000000201c207810 */ /* 0x040fe40007ffe0ff */
[C---:B------:R-:W-:Y:S02]  /*5e90*/  ISETP.NE.AND P2, PT, R28.reuse, RZ, PT ;  /* 0x000000ff1c00720c */ /* 0x040fe40003f45270 */
[----:B------:R-:W-:Y:S01]  /*5ea0*/  LOP3.LUT R31, R25, 0x7fffff, RZ, 0xc0, !PT ;  /* 0x007fffff191f7812 */ /* 0x000fe200078ec0ff */
[CCC-:B------:R-:W-:Y:S01]  /*5eb0*/  FFMA.RP R25, R33.reuse, R35.reuse, R30.reuse ;  /* 0x0000002321197223 */ /* 0x1c0fe2000000801e */
[----:B------:R-:W-:Y:S01]  /*5ec0*/  FFMA.RM R30, R33, R35, R30 ;  /* 0x00000023211e7223 */ /* 0x000fe2000000401e */
[----:B------:R-:W-:Y:S02]  /*5ed0*/  ISETP.NE.AND P1, PT, R28, RZ, PT ;  /* 0x000000ff1c00720c */ /* 0x000fe40003f25270 */
[----:B------:R-:W-:-:S02]  /*5ee0*/  LOP3.LUT R31, R31, 0x800000, RZ, 0xfc, !PT ;  /* 0x008000001f1f7812 */ /* 0x000fc400078efcff */
[----:B------:R-:W-:Y:S02]  /*5ef0*/  IADD3 R28, PT, PT, -R28, RZ, RZ ;  /* 0x000000ff1c1c7210 */ /* 0x000fe40007ffe1ff */
[----:B------:R-:W-:Y:S02]  /*5f00*/  SHF.L.U32 R32, R31, R32, RZ ;  /* 0x000000201f207219 */ /* 0x000fe400000006ff */
[----:B------:R-:W-:Y:S02]  /*5f10*/  FSETP.NEU.FTZ.AND P0, PT, R25, R30, PT ;  /* 0x0000001e1900720b */ /* 0x000fe40003f1d000 */
[----:B------:R-:W-:Y:S02]  /*5f20*/  SEL R28, R28, RZ, P2 ;  /* 0x000000ff1c1c7207 */ /* 0x000fe40001000000 */
[----:B------:R-:W-:Y:S02]  /*5f30*/  ISETP.NE.AND P1, PT, R32, RZ, P1 ;  /* 0x000000ff2000720c */ /* 0x000fe40000f25270 */
[----:B------:R-:W-:-:S02]  /*5f40*/  SHF.R.U32.HI R28, RZ, R28, R31 ;  /* 0x0000001cff1c7219 */ /* 0x000fc4000001161f */
[----:B------:R-:W-:Y:S02]  /*5f50*/  PLOP3.LUT P0, PT, P0, P1, PT, 0xf8, 0x8f ;  /* 0x00000000008f781c */ /* 0x000fe40000703f70 */
[----:B------:R-:W-:Y:S02]  /*5f60*/  SHF.R.U32.HI R30, RZ, 0x1, R28 ;  /* 0x00000001ff1e7819 */ /* 0x000fe4000001161c */
[----:B------:R-:W-:-:S04]  /*5f70*/  SEL R25, RZ, 0x1, !P0 ;  /* 0x00000001ff197807 */ /* 0x000fc80004000000 */
[----:B------:R-:W-:-:S04]  /*5f80*/  LOP3.LUT R25, R25, 0x1, R30, 0xf8, !PT ;  /* 0x0000000119197812 */ /* 0x000fc800078ef81e */
[----:B------:R-:W-:-:S04]  /*5f90*/  LOP3.LUT R25, R25, R28, RZ, 0xc0, !PT ;  /* 0x0000001c19197212 */ /* 0x000fc800078ec0ff */
[----:B------:R-:W-:-:S04]  /*5fa0*/  IADD3 R25, PT, PT, R30, R25, RZ ;  /* 0x000000191e197210 */ /* 0x000fc80007ffe0ff */
[----:B------:R-:W-:Y:S01]  /*5fb0*/  LOP3.LUT R24, R25, R24, RZ, 0xfc, !PT ;  /* 0x0000001819187212 */ /* 0x000fe200078efcff */
[----:B------:R-:W-:Y:S06]  /*5fc0*/  BRA `(.L_x_68) ;  /* 0x0000000000107947 */ /* 0x000fec0003800000 */
.L_x_67:
[----:B------:R-:W-:-:S04]  /*5fd0*/  LOP3.LUT R24, R24, 0x80000000, RZ, 0xc0, !PT ;  /* 0x8000000018187812 */ /* 0x000fc800078ec0ff */
[----:B------:R-:W-:Y:S01]  /*5fe0*/  LOP3.LUT R24, R24, 0x7f800000, RZ, 0xfc, !PT ;  /* 0x7f80000018187812 */ /* 0x000fe200078efcff */
[----:B------:R-:W-:Y:S06]  /*5ff0*/  BRA `(.L_x_68) ;  /* 0x0000000000047947 */ /* 0x000fec0003800000 */
.L_x_66:
[----:B------:R-:W-:-:S07]  /*6000*/  LEA R24, R25, R24, 0x17 ;  /* 0x0000001819187211 */ /* 0x000fce00078eb8ff */
.L_x_68:
[----:B------:R-:W-:Y:S05]  /*6010*/  BSYNC.RECONVERGENT B2 ;  /* 0x0000000000027941 */ /* 0x000fea0003800200 */
.L_x_65:
[----:B------:R-:W-:Y:S05]  /*6020*/  BRA `(.L_x_69) ;  /* 0x0000000000207947 */ /* 0x000fea0003800000 */
.L_x_64:
[----:B------:R-:W-:-:S04]  /*6030*/  LOP3.LUT R24, R33, 0x80000000, R24, 0x48, !PT ;  /* 0x8000000021187812 */ /* 0x000fc800078e4818 */
[----:B------:R-:W-:Y:S01]  /*6040*/  LOP3.LUT R24, R24, 0x7f800000, RZ, 0xfc, !PT ;  /* 0x7f80000018187812 */ /* 0x000fe200078efcff */
[----:B------:R-:W-:Y:S06]  /*6050*/  BRA `(.L_x_69) ;  /* 0x0000000000147947 */ /* 0x000fec0003800000 */
.L_x_63:
[----:B------:R-:W-:Y:S01]  /*6060*/  LOP3.LUT R24, R33, 0x80000000, R24, 0x48, !PT ;  /* 0x8000000021187812 */ /* 0x000fe200078e4818 */
[----:B------:R-:W-:Y:S06]  /*6070*/  BRA `(.L_x_69) ;  /* 0x00000000000c7947 */ /* 0x000fec0003800000 */
.L_x_62:
[----:B------:R-:W0:Y:S01]  /*6080*/  MUFU.RSQ R24, -QNAN ;  /* 0xffc0000000187908 */ /* 0x000e220000001400 */
[----:B------:R-:W-:Y:S05]  /*6090*/  BRA `(.L_x_69) ;  /* 0x0000000000047947 */ /* 0x000fea0003800000 */
.L_x_61:
[----:B------:R-:W-:-:S07]  /*60a0*/  FADD.FTZ R24, R24, R36 ;  /* 0x0000002418187221 */ /* 0x000fce0000010000 */
.L_x_69:
[----:B------:R-:W-:Y:S05]  /*60b0*/  BSYNC.RECONVERGENT B1 ;  /* 0x0000000000017941 */ /* 0x000fea0003800200 */
.L_x_59:
[----:B------:R-:W-:Y:S01]  /*60c0*/  HFMA2 R25, -RZ, RZ, 0, 0 ;  /* 0x00000000ff197431 */ /* 0x000fe200000001ff */
[----:B0-----:R-:W-:Y:S02]  /*60d0*/  MOV R28, R24 ;  /* 0x00000018001c7202 */ /* 0x001fe40000000f00 */
[----:B------:R-:W-:-:S04]  /*60e0*/  MOV R24, R29 ;  /* 0x0000001d00187202 */ /* 0x000fc80000000f00 */
[----:B------:R-:W-:Y:S05]  /*60f0*/  RET.REL.NODEC R24 `(_Z22flash_attention_kernelPfS_S_S_S_S_ii) ;  /* 0xffffff9c18c07950 */ /* 0x000fea0003c3ffff */
.L_x_70:
[----:B------:R-:W-:-:S00]  /*6100*/  BRA `(.L_x_70) ;  /* 0xfffffffc00fc7947 */ /* 0x000fc0000383ffff */
[----:B------:R-:W-:-:S00]  /*6110*/  NOP ;  /* 0x0000000000007918 */ /* 0x000fc00000000000 */
        /* <DEDUP_REMOVED lines=14> */
.L_x_73:


//--------------------- .nv.shared._Z22flash_attention_kernelPfS_S_S_S_S_ii --------------------------
	.section	.nv.shared._Z22flash_attention_kernelPfS_S_S_S_S_ii,"aw",@nobits
	.sectionflags	@""
	.align	4
.nv.shared._Z22flash_attention_kernelPfS_S_S_S_S_ii:
	.zero		14336


//--------------------- .nv.shared.reserved.0     --------------------------
	.section	.nv.shared.reserved.0,"aw",@nobits
	.weak		__nv_reservedSMEM_offset_0_alias
	.size		__nv_reservedSMEM_offset_0_alias, 0, 64
	.other		__nv_reservedSMEM_offset_0_alias,@"STO_CUDA_RESERVED_SHARED STV_DEFAULT"
__nv_reservedSMEM_offset_0_alias:
	.zero		0
	.zero		64


//--------------------- .nv.constant0._Z22flash_attention_kernelPfS_S_S_S_S_ii --------------------------
	.section	.nv.constant0._Z22flash_attention_kernelPfS_S_S_S_S_ii,"a",@progbits
	.sectionflags	@""
	.align	4
.nv.constant0._Z22flash_attention_kernelPfS_S_S_S_S_ii:
	.zero		952


//--------------------- SYMBOLS --------------------------

	.type		.nv.reservedSmem.offset0,@object
	.size		.nv.reservedSmem.offset0,0x4
	.type		.nv.reservedSmem.cap,@object
	.size		.nv.reservedSmem.cap,0x4
